// auto-generated by cutlass_sweep.fmha — config: {"arch": "sm_90", "direction": "fwd", "dtype": "e4m3", "head_dim": 128, "mask": "none", "schedule": "cooperative", "tile_kv": 64, "tile_q": 128}
#include "cutlass/cutlass.h"
#include "cute/tensor.hpp"
#include "cutlass/device_kernel.h"
#include "cutlass/kernel_hardware_info.h"
#include "88_hopper_fmha/collective/fmha_fusion.hpp"
#include "88_hopper_fmha/kernel/fmha_kernel_builder.hpp"

using namespace cute;
using Element = cutlass::float_e4m3_t;
using TileShape = Shape<_128, _64, _128>;
using StrideQ = cute::tuple<int, _1, cute::tuple<int, int>>;
using StrideK = cute::tuple<int, _1, cute::tuple<int, int>>;
using StrideV = cute::tuple<cute::_1, int, cute::tuple<int, int>>;

using Kernel = typename cutlass::fmha::kernel::FmhaBuilder<
    Element, float, float,
    TileShape, StrideQ, StrideK, StrideV,
    cutlass::fmha::collective::DefaultFusion,
    cutlass::gemm::KernelTmaWarpSpecializedCooperative
  >::Kernel;

auto* _anchor = &cutlass::device_kernel<Kernel>;


// ===== COMPILED SASS (sm_90a) =====

	.target	sm_90a

	.elftype	@"ET_EXEC"


//--------------------- .note.nv.tkinfo           --------------------------
	.section	.note.nv.tkinfo,"",@"SHT_NOTE"
	.sectionflags	@"SHF_NOTE_NV_TKINFO"
	.tkinfo
        /*0018*/ 	.word	0x00000002
        /*0030*/ 	.string	""
        /*0030*/ 	.string	"ptxas"
        /*0030*/ 	.string	"Cuda compilation tools, release 13.0, V13.0.88"
        /*0030*/ 	.string	"Build cuda_13.0.r13.0/compiler.36424714_0"
        /*0030*/ 	.string	"-arch sm_90a -m 64 "



//--------------------- .note.nv.cuinfo           --------------------------
	.section	.note.nv.cuinfo,"",@"SHT_NOTE"
	.sectionflags	@"SHF_NOTE_NV_CUINFO"
        /*0018*/ 	.short	0x0002
        /*001a*/ 	.short	0x005a
        /*001c*/ 	.short	0x0082
	.zero		2


//--------------------- .nv.info                  --------------------------
	.section	.nv.info,"",@"SHT_CUDA_INFO"
	.align	4


	//----- nvinfo : EIATTR_REGCOUNT
	.align		4
        /*0000*/ 	.byte	0x04, 0x2f
        /*0002*/ 	.short	(.L_15 - .L_14)
	.align		4
.L_14:
        /*0004*/ 	.word	index@(_ZN7cutlass13device_kernelINS_4fmha6kernel28FmhaKernelTmaWarpSpecializedINS1_10collective30FmhaMainloopTmaWarpSpecializedINS_12float_e4m3_tEffN4cute5tupleIJNS7_1CILi128EEENS9_ILi64EEESA_EEENS8_IJiNS9_ILi1EEENS8_IJiiEEEEEESF_NS8_IJSD_iSE_EEENS4_13DefaultFusionEJEEENS4_15FmhaFwdEpilogueIS6_fNS8_IJSB_SA_SB_EEEEENS2_23IndividualTileSchedulerEJEEEEEvNT_6ParamsE)
        /*0008*/ 	.word	0x000000a8


	//----- nvinfo : EIATTR_FRAME_SIZE
	.align		4
.L_15:
        /*000c*/ 	.byte	0x04, 0x11
        /*000e*/ 	.short	(.L_17 - .L_16)
	.align		4
.L_16:
        /*0010*/ 	.word	index@($__internal_0_$__cuda_sm20_rcp_rn_f32_slowpath)
        /*0014*/ 	.word	0x00000000


	//----- nvinfo : EIATTR_FRAME_SIZE
	.align		4
.L_17:
        /*0018*/ 	.byte	0x04, 0x11
        /*001a*/ 	.short	(.L_19 - .L_18)
	.align		4
.L_18:
        /*001c*/ 	.word	index@(_ZN7cutlass13device_kernelINS_4fmha6kernel28FmhaKernelTmaWarpSpecializedINS1_10collective30FmhaMainloopTmaWarpSpecializedINS_12float_e4m3_tEffN4cute5tupleIJNS7_1CILi128EEENS9_ILi64EEESA_EEENS8_IJiNS9_ILi1EEENS8_IJiiEEEEEESF_NS8_IJSD_iSE_EEENS4_13DefaultFusionEJEEENS4_15FmhaFwdEpilogueIS6_fNS8_IJSB_SA_SB_EEEEENS2_23IndividualTileSchedulerEJEEEEEvNT_6ParamsE)
        /*0020*/ 	.word	0x00000000


	//----- nvinfo : EIATTR_MIN_STACK_SIZE
	.align		4
.L_19:
        /*0024*/ 	.byte	0x04, 0x12
        /*0026*/ 	.short	(.L_21 - .L_20)
	.align		4
.L_20:
        /*0028*/ 	.word	index@(_ZN7cutlass13device_kernelINS_4fmha6kernel28FmhaKernelTmaWarpSpecializedINS1_10collective30FmhaMainloopTmaWarpSpecializedINS_12float_e4m3_tEffN4cute5tupleIJNS7_1CILi128EEENS9_ILi64EEESA_EEENS8_IJiNS9_ILi1EEENS8_IJiiEEEEEESF_NS8_IJSD_iSE_EEENS4_13DefaultFusionEJEEENS4_15FmhaFwdEpilogueIS6_fNS8_IJSB_SA_SB_EEEEENS2_23IndividualTileSchedulerEJEEEEEvNT_6ParamsE)
        /*002c*/ 	.word	0x00000000
.L_21:


//--------------------- .nv.compat                --------------------------
	.section	.nv.compat,"",@"SHT_CUDA_COMPAT_INFO"
	.align	4
        /*0000*/ 	.byte	0x02, 0x09, 0x01, 0x00, 0x02, 0x02, 0x04, 0x00, 0x02, 0x05, 0x05, 0x00, 0x03, 0x07, 0x01, 0x01
        /*0010*/ 	.byte	0x02, 0x03, 0x01, 0x00, 0x02, 0x06, 0x01, 0x00, 0x04, 0x0b, 0x08, 0x00, 0x00, 0x00, 0x00, 0x00
        /*0020*/ 	.byte	0x00, 0x00, 0x00, 0x00


//--------------------- .nv.info._ZN7cutlass13device_kernelINS_4fmha6kernel28FmhaKernelTmaWarpSpecializedINS1_10collective30FmhaMainloopTmaWarpSpecializedINS_12float_e4m3_tEffN4cute5tupleIJNS7_1CILi128EEENS9_ILi64EEESA_EEENS8_IJiNS9_ILi1EEENS8_IJiiEEEEEESF_NS8_IJSD_iSE_EEENS4_13DefaultFusionEJEEENS4_15FmhaFwdEpilogueIS6_fNS8_IJSB_SA_SB_EEEEENS2_23IndividualTileSchedulerEJEEEEEvNT_6ParamsE --------------------------
	.section	.nv.info._ZN7cutlass13device_kernelINS_4fmha6kernel28FmhaKernelTmaWarpSpecializedINS1_10collective30FmhaMainloopTmaWarpSpecializedINS_12float_e4m3_tEffN4cute5tupleIJNS7_1CILi128EEENS9_ILi64EEESA_EEENS8_IJiNS9_ILi1EEENS8_IJiiEEEEEESF_NS8_IJSD_iSE_EEENS4_13DefaultFusionEJEEENS4_15FmhaFwdEpilogueIS6_fNS8_IJSB_SA_SB_EEEEENS2_23IndividualTileSchedulerEJEEEEEvNT_6ParamsE,"",@"SHT_CUDA_INFO"
	.sectionflags	@""
	.align	4


	//----- nvinfo : EIATTR_CUDA_API_VERSION
	.align		4
        /*0000*/ 	.byte	0x04, 0x37
        /*0002*/ 	.short	(.L_23 - .L_22)
.L_22:
        /*0004*/ 	.word	0x00000082


	//----- nvinfo : EIATTR_KPARAM_INFO
	.align		4
.L_23:
        /*0008*/ 	.byte	0x04, 0x17
        /*000a*/ 	.short	(.L_25 - .L_24)
.L_24:
        /*000c*/ 	.word	0x00000000
        /*0010*/ 	.short	0x0000
        /*0012*/ 	.short	0x0070
        /*0014*/ 	.byte	0x00, 0xf0, 0x01, 0x20


	//----- nvinfo : EIATTR_SPARSE_MMA_MASK
	.align		4
.L_25:
        /*0018*/ 	.byte	0x03, 0x50
        /*001a*/ 	.short	0x0000


	//----- nvinfo : EIATTR_MAXREG_COUNT
	.align		4
        /*001c*/ 	.byte	0x03, 0x1b
        /*001e*/ 	.short	0x00a8


	//----- nvinfo : EIATTR_NUM_BARRIERS
	.align		4
        /*0020*/ 	.byte	0x02, 0x4c
        /*0022*/ 	.byte	0x02
	.zero		1


	//----- nvinfo : EIATTR_EXTERNS
	.align		4
        /*0024*/ 	.byte	0x04, 0x0f
        /*0026*/ 	.short	(.L_27 - .L_26)


	//   ....[0]....
	.align		4
.L_26:
        /*0028*/ 	.word	index@(__assertfail)


	//----- nvinfo : EIATTR_MERCURY_ISA_VERSION
	.align		4
.L_27:
        /*002c*/ 	.byte	0x03, 0x5f
        /*002e*/ 	.short	0x0101


	//----- nvinfo : EIATTR_INT_WARP_WIDE_INSTR_OFFSETS
	.align		4
        /*0030*/ 	.byte	0x04, 0x31
        /*0032*/ 	.short	(.L_29 - .L_28)


	//   ....[0]....
.L_28:
        /*0034*/ 	.word	0x000006f0


	//   ....[1]....
        /*0038*/ 	.word	0x00000700


	//   ....[2]....
        /*003c*/ 	.word	0x00000710


	//   ....[3]....
        /*0040*/ 	.word	0x00000720


	//   ....[4]....
        /*0044*/ 	.word	0x00000790


	//----- nvinfo : EIATTR_COOP_GROUP_MASK_REGIDS
	.align		4
.L_29:
        /*0048*/ 	.byte	0x04, 0x29
        /*004a*/ 	.short	(.L_31 - .L_30)


	//   ....[0]....
.L_30:
        /*004c*/ 	.word	0xffffffff


	//   ....[1]....
        /*0050*/ 	.word	0xffffffff


	//   ....[2]....
        /*0054*/ 	.word	0xffffffff


	//   ....[3]....
        /*0058*/ 	.word	0xffffffff


	//   ....[4]....
        /*005c*/ 	.word	0xffffffff


	//   ....[5]....
        /*0060*/ 	.word	0xffffffff


	//   ....[6]....
        /*0064*/ 	.word	0xffffffff


	//   ....[7]....
        /*0068*/ 	.word	0xffffffff


	//   ....[8]....
        /*006c*/ 	.word	0xffffffff


	//   ....[9]....
        /*0070*/ 	.word	0xffffffff


	//   ....[10]....
        /*0074*/ 	.word	0xffffffff


	//   ....[11]....
        /*0078*/ 	.word	0xffffffff


	//   ....[12]....
        /*007c*/ 	.word	0xffffffff


	//   ....[13]....
        /*0080*/ 	.word	0xffffffff


	//   ....[14]....
        /*0084*/ 	.word	0xffffffff


	//   ....[15]....
        /*0088*/ 	.word	0xffffffff


	//   ....[16]....
        /*008c*/ 	.word	0xffffffff


	//   ....[17]....
        /*0090*/ 	.word	0xffffffff


	//   ....[18]....
        /*0094*/ 	.word	0xffffffff


	//   ....[19]....
        /*0098*/ 	.word	0xffffffff


	//   ....[20]....
        /*009c*/ 	.word	0xffffffff


	//   ....[21]....
        /*00a0*/ 	.word	0xffffffff


	//   ....[22]....
        /*00a4*/ 	.word	0xffffffff


	//   ....[23]....
        /*00a8*/ 	.word	0xffffffff


	//   ....[24]....
        /*00ac*/ 	.word	0xffffffff


	//   ....[25]....
        /*00b0*/ 	.word	0xffffffff


	//   ....[26]....
        /*00b4*/ 	.word	0xffffffff


	//   ....[27]....
        /*00b8*/ 	.word	0xffffffff


	//   ....[28]....
        /*00bc*/ 	.word	0xffffffff


	//   ....[29]....
        /*00c0*/ 	.word	0xffffffff


	//   ....[30]....
        /*00c4*/ 	.word	0xffffffff


	//   ....[31]....
        /*00c8*/ 	.word	0xffffffff


	//   ....[32]....
        /*00cc*/ 	.word	0xffffffff


	//   ....[33]....
        /*00d0*/ 	.word	0xffffffff


	//----- nvinfo : EIATTR_COOP_GROUP_INSTR_OFFSETS
	.align		4
.L_31:
        /*00d4*/ 	.byte	0x04, 0x28
        /*00d6*/ 	.short	(.L_33 - .L_32)


	//   ....[0]....
.L_32:
        /*00d8*/ 	.word	0x00000050


	//   ....[1]....
        /*00dc*/ 	.word	0x00000080


	//   ....[2]....
        /*00e0*/ 	.word	0x000001b0


	//   ....[3]....
        /*00e4*/ 	.word	0x00000370


	//   ....[4]....
        /*00e8*/ 	.word	0x00000530


	//   ....[5]....
        /*00ec*/ 	.word	0x00000690


	//   ....[6]....
        /*00f0*/ 	.word	0x00001170


	//   ....[7]....
        /*00f4*/ 	.word	0x000011a0


	//   ....[8]....
        /*00f8*/ 	.word	0x000013f0


	//   ....[9]....
        /*00fc*/ 	.word	0x00001580


	//   ....[10]....
        /*0100*/ 	.word	0x00002690


	//   ....[11]....
        /*0104*/ 	.word	0x000026b0


	//   ....[12]....
        /*0108*/ 	.word	0x000026c0


	//   ....[13]....
        /*010c*/ 	.word	0x000026d0


	//   ....[14]....
        /*0110*/ 	.word	0x000026e0


	//   ....[15]....
        /*0114*/ 	.word	0x000026f0


	//   ....[16]....
        /*0118*/ 	.word	0x00002700


	//   ....[17]....
        /*011c*/ 	.word	0x00002710


	//   ....[18]....
        /*0120*/ 	.word	0x00002d50


	//   ....[19]....
        /*0124*/ 	.word	0x00002d80


	//   ....[20]....
        /*0128*/ 	.word	0x00003020


	//   ....[21]....
        /*012c*/ 	.word	0x00003110


	//   ....[22]....
        /*0130*/ 	.word	0x00004450


	//   ....[23]....
        /*0134*/ 	.word	0x00004490


	//   ....[24]....
        /*0138*/ 	.word	0x000044d0


	//   ....[25]....
        /*013c*/ 	.word	0x00004510


	//   ....[26]....
        /*0140*/ 	.word	0x00004550


	//   ....[27]....
        /*0144*/ 	.word	0x00004590


	//   ....[28]....
        /*0148*/ 	.word	0x000045d0


	//   ....[29]....
        /*014c*/ 	.word	0x00004610


	//   ....[30]....
        /*0150*/ 	.word	0x00004ac0


	//   ....[31]....
        /*0154*/ 	.word	0x00004af0


	//   ....[32]....
        /*0158*/ 	.word	0x00004b40


	//   ....[33]....
        /*015c*/ 	.word	0x00004b50


	//----- nvinfo : EIATTR_REG_RECONFIG
	.align		4
.L_33:
        /*0160*/ 	.byte	0x01, 0x54
	.zero		2


	//----- nvinfo : EIATTR_SYSCALL_OFFSETS
	.align		4
        /*0164*/ 	.byte	0x04, 0x46
        /*0166*/ 	.short	(.L_35 - .L_34)


	//   ....[0]....
.L_34:
        /*0168*/ 	.word	0x00005730


	//   ....[1]....
        /*016c*/ 	.word	0x00005890


	//----- nvinfo : EIATTR_MBARRIER_INSTR_OFFSETS
	.align		4
.L_35:
        /*0170*/ 	.byte	0x04, 0x39
        /*0172*/ 	.short	(.L_37 - .L_36)


	//   ....[0]....
.L_36:
        /*0174*/ 	.word	0x00000320
        /*0178*/ 	.word	0x000000ff
        /*017c*/ 	.word	0x0000e050
        /*0180*/ 	.short	0x0100
        /*0182*/ 	.byte	0x0b
	.zero		1


	//   ....[1]....
        /*0184*/ 	.word	0x00000330
        /*0188*/ 	.word	0x000000ff
        /*018c*/ 	.word	0x0000e060
        /*0190*/ 	.short	0x0100
        /*0192*/ 	.byte	0x0b
	.zero		1


	//   ....[2]....
        /*0194*/ 	.word	0x00000340
        /*0198*/ 	.word	0x000000ff
        /*019c*/ 	.word	0x0000e058
        /*01a0*/ 	.short	0x0100
        /*01a2*/ 	.byte	0x0b
	.zero		1


	//   ....[3]....
        /*01a4*/ 	.word	0x00000350
        /*01a8*/ 	.word	0x000000ff
        /*01ac*/ 	.word	0x0000e068
        /*01b0*/ 	.short	0x0100
        /*01b2*/ 	.byte	0x0b
	.zero		1


	//   ....[4]....
        /*01b4*/ 	.word	0x00000480
        /*01b8*/ 	.word	0x000000ff
        /*01bc*/ 	.word	0x0000e000
        /*01c0*/ 	.short	0x0100
        /*01c2*/ 	.byte	0x0b
	.zero		1


	//   ....[5]....
        /*01c4*/ 	.word	0x00000490
        /*01c8*/ 	.word	0x000000ff
        /*01cc*/ 	.word	0x0000e028
        /*01d0*/ 	.short	0x0100
        /*01d2*/ 	.byte	0x0b
	.zero		1


	//   ....[6]....
        /*01d4*/ 	.word	0x000004a0
        /*01d8*/ 	.word	0x000000ff
        /*01dc*/ 	.word	0x0000e008
        /*01e0*/ 	.short	0x0100
        /*01e2*/ 	.byte	0x0b
	.zero		1


	//   ....[7]....
        /*01e4*/ 	.word	0x000004b0
        /*01e8*/ 	.word	0x000000ff
        /*01ec*/ 	.word	0x0000e030
        /*01f0*/ 	.short	0x0100
        /*01f2*/ 	.byte	0x0b
	.zero		1


	//   ....[8]....
        /*01f4*/ 	.word	0x000004c0
        /*01f8*/ 	.word	0x000000ff
        /*01fc*/ 	.word	0x0000e010
        /*0200*/ 	.short	0x0100
        /*0202*/ 	.byte	0x0b
	.zero		1


	//   ....[9]....
        /*0204*/ 	.word	0x000004d0
        /*0208*/ 	.word	0x000000ff
        /*020c*/ 	.word	0x0000e038
        /*0210*/ 	.short	0x0100
        /*0212*/ 	.byte	0x0b
	.zero		1


	//   ....[10]....
        /*0214*/ 	.word	0x000004e0
        /*0218*/ 	.word	0x000000ff
        /*021c*/ 	.word	0x0000e018
        /*0220*/ 	.short	0x0100
        /*0222*/ 	.byte	0x0b
	.zero		1


	//   ....[11]....
        /*0224*/ 	.word	0x000004f0
        /*0228*/ 	.word	0x000000ff
        /*022c*/ 	.word	0x0000e040
        /*0230*/ 	.short	0x0100
        /*0232*/ 	.byte	0x0b
	.zero		1


	//   ....[12]....
        /*0234*/ 	.word	0x00000500
        /*0238*/ 	.word	0x000000ff
        /*023c*/ 	.word	0x0000e020
        /*0240*/ 	.short	0x0100
        /*0242*/ 	.byte	0x0b
	.zero		1


	//   ....[13]....
        /*0244*/ 	.word	0x00000510
        /*0248*/ 	.word	0x000000ff
        /*024c*/ 	.word	0x0000e048
        /*0250*/ 	.short	0x0100
        /*0252*/ 	.byte	0x0b
	.zero		1


	//   ....[14]....
        /*0254*/ 	.word	0x00000640
        /*0258*/ 	.word	0x000000ff
        /*025c*/ 	.word	0x0000e070
        /*0260*/ 	.short	0x0100
        /*0262*/ 	.byte	0x0b
	.zero		1


	//   ....[15]....
        /*0264*/ 	.word	0x00000650
        /*0268*/ 	.word	0x000000ff
        /*026c*/ 	.word	0x0000e080
        /*0270*/ 	.short	0x0100
        /*0272*/ 	.byte	0x0b
	.zero		1


	//   ....[16]....
        /*0274*/ 	.word	0x00000660
        /*0278*/ 	.word	0x000000ff
        /*027c*/ 	.word	0x0000e078
        /*0280*/ 	.short	0x0100
        /*0282*/ 	.byte	0x0b
	.zero		1


	//   ....[17]....
        /*0284*/ 	.word	0x00000670
        /*0288*/ 	.word	0x000000ff
        /*028c*/ 	.word	0x0000e088
        /*0290*/ 	.short	0x0100
        /*0292*/ 	.byte	0x0b
	.zero		1


	//   ....[18]....
        /*0294*/ 	.word	0x000007b0
        /*0298*/ 	.word	0x000000ff
        /*029c*/ 	.word	0x0000e090
        /*02a0*/ 	.short	0x0100
        /*02a2*/ 	.byte	0x08
	.zero		1


	//   ....[19]....
        /*02a4*/ 	.word	0x000007c0
        /*02a8*/ 	.word	0x000000ff
        /*02ac*/ 	.word	0x0000e098
        /*02b0*/ 	.short	0x0100
        /*02b2*/ 	.byte	0x08
	.zero		1


	//   ....[20]....
        /*02b4*/ 	.word	0x000007d0
        /*02b8*/ 	.word	0x000000ff
        /*02bc*/ 	.word	0x0000e0a0
        /*02c0*/ 	.short	0x0100
        /*02c2*/ 	.byte	0x08
	.zero		1


	//   ....[21]....
        /*02c4*/ 	.word	0x000007e0
        /*02c8*/ 	.word	0x000000ff
        /*02cc*/ 	.word	0x0000e0a8
        /*02d0*/ 	.short	0x0100
        /*02d2*/ 	.byte	0x08
	.zero		1


	//   ....[22]....
        /*02d4*/ 	.word	0x000008e0
        /*02d8*/ 	.word	0x000000ff
        /*02dc*/ 	.word	0x0000e0c0
        /*02e0*/ 	.short	0x0100
        /*02e2*/ 	.byte	0x0b
	.zero		1


	//   ....[23]....
        /*02e4*/ 	.word	0x000008f0
        /*02e8*/ 	.word	0x000000ff
        /*02ec*/ 	.word	0x0000e0d0
        /*02f0*/ 	.short	0x0100
        /*02f2*/ 	.byte	0x0b
	.zero		1


	//   ....[24]....
        /*02f4*/ 	.word	0x00000900
        /*02f8*/ 	.word	0x000000ff
        /*02fc*/ 	.word	0x0000e0c8
        /*0300*/ 	.short	0x0100
        /*0302*/ 	.byte	0x0b
	.zero		1


	//   ....[25]....
        /*0304*/ 	.word	0x00000910
        /*0308*/ 	.word	0x000000ff
        /*030c*/ 	.word	0x0000e0d8
        /*0310*/ 	.short	0x0100
        /*0312*/ 	.byte	0x0b
	.zero		1


	//   ....[26]....
        /*0314*/ 	.word	0x00000d10
        /*0318*/ 	.word	0x000000ff
        /*031c*/ 	.word	0x0000e050
        /*0320*/ 	.short	0x010a
        /*0322*/ 	.byte	0x07
	.zero		1


	//   ....[27]....
        /*0324*/ 	.word	0x00000d80
        /*0328*/ 	.word	0x000000ff
        /*032c*/ 	.word	0x0000e000
        /*0330*/ 	.short	0x010a
        /*0332*/ 	.byte	0x24
	.zero		1


	//   ....[28]....
        /*0334*/ 	.word	0x00000df0
        /*0338*/ 	.word	0x000000ff
        /*033c*/ 	.word	0x00000000
        /*0340*/ 	.short	0x010a
        /*0342*/ 	.byte	0x0a
	.zero		1


	//   ....[29]....
        /*0344*/ 	.word	0x00001a20
        /*0348*/ 	.word	0x00000009
        /*034c*/ 	.word	0x00000000
        /*0350*/ 	.short	0x0101
        /*0352*/ 	.byte	0x16
	.zero		1


	//   ....[30]....
        /*0354*/ 	.word	0x000027e0
        /*0358*/ 	.word	0x000000ff
        /*035c*/ 	.word	0x0000e008
        /*0360*/ 	.short	0x010a
        /*0362*/ 	.byte	0x24
	.zero		1


	//   ....[31]....
        /*0364*/ 	.word	0x00002900
        /*0368*/ 	.word	0x000000ff
        /*036c*/ 	.word	0x00000000
        /*0370*/ 	.short	0x0101
        /*0372*/ 	.byte	0x07
	.zero		1


	//   ....[32]....
        /*0374*/ 	.word	0x00002a50
        /*0378*/ 	.word	0x000000ff
        /*037c*/ 	.word	0x0000e000
        /*0380*/ 	.short	0x010a
        /*0382*/ 	.byte	0x06
	.zero		1


	//   ....[33]....
        /*0384*/ 	.word	0x00004540
        /*0388*/ 	.word	0x000000ff
        /*038c*/ 	.word	0x0000e000
        /*0390*/ 	.short	0x010a
        /*0392*/ 	.byte	0x06
	.zero		1


	//   ....[34]....
        /*0394*/ 	.word	0x00004800
        /*0398*/ 	.word	0x000000ff
        /*039c*/ 	.word	0x0000e000
        /*03a0*/ 	.short	0x010a
        /*03a2*/ 	.byte	0x06
	.zero		1


	//   ....[35]....
        /*03a4*/ 	.word	0x00004910
        /*03a8*/ 	.word	0x000000ff
        /*03ac*/ 	.word	0x00000000
        /*03b0*/ 	.short	0x0101
        /*03b2*/ 	.byte	0x06
	.zero		1


	//   ....[36]....
        /*03b4*/ 	.word	0x000049c0
        /*03b8*/ 	.word	0x000000ff
        /*03bc*/ 	.word	0x00000000
        /*03c0*/ 	.short	0x0101
        /*03c2*/ 	.byte	0x06
	.zero		1


	//   ....[37]....
        /*03c4*/ 	.word	0x00005160
        /*03c8*/ 	.word	0x000000ff
        /*03cc*/ 	.word	0x0000e098
        /*03d0*/ 	.short	0x010a
        /*03d2*/ 	.byte	0x04
	.zero		1


	//   ....[38]....
        /*03d4*/ 	.word	0x00006570
        /*03d8*/ 	.word	0x00000000
        /*03dc*/ 	.word	0x0000e090
        /*03e0*/ 	.short	0x0101
        /*03e2*/ 	.byte	0x24
	.zero		1


	//   ....[39]....
        /*03e4*/ 	.word	0x000066c0
        /*03e8*/ 	.word	0x00000004
        /*03ec*/ 	.word	0x0000e060
        /*03f0*/ 	.short	0x010a
        /*03f2*/ 	.byte	0x3f
	.zero		1


	//   ....[40]....
        /*03f4*/ 	.word	0x00006920
        /*03f8*/ 	.word	0x00000002
        /*03fc*/ 	.word	0x0000e028
        /*0400*/ 	.short	0x010a
        /*0402*/ 	.byte	0x3f
	.zero		1


	//   ....[41]....
        /*0404*/ 	.word	0x00006b60
        /*0408*/ 	.word	0x00000005
        /*040c*/ 	.word	0x0000e060
        /*0410*/ 	.short	0x010a
        /*0412*/ 	.byte	0x3f
	.zero		1


	//   ....[42]....
        /*0414*/ 	.word	0x00006dd0
        /*0418*/ 	.word	0x00000004
        /*041c*/ 	.word	0x0000e028
        /*0420*/ 	.short	0x010a
        /*0422*/ 	.byte	0x3f
	.zero		1


	//   ....[43]....
        /*0424*/ 	.word	0x00007100
        /*0428*/ 	.word	0x00000006
        /*042c*/ 	.word	0x0000e028
        /*0430*/ 	.short	0x010a
        /*0432*/ 	.byte	0x3f
	.zero		1


	//   ....[44]....
        /*0434*/ 	.word	0x00007370
        /*0438*/ 	.word	0x00000006
        /*043c*/ 	.word	0x0000e028
        /*0440*/ 	.short	0x010a
        /*0442*/ 	.byte	0x3f
	.zero		1


	//   ....[45]....
        /*0444*/ 	.word	0x000075d0
        /*0448*/ 	.word	0x00000003
        /*044c*/ 	.word	0x0000e050
        /*0450*/ 	.short	0x010a
        /*0452*/ 	.byte	0x3f
	.zero		1


	//   ....[46]....
        /*0454*/ 	.word	0x00007630
        /*0458*/ 	.word	0x00000003
        /*045c*/ 	.word	0x0000e000
        /*0460*/ 	.short	0x010a
        /*0462*/ 	.byte	0x3f
	.zero		1


	//   ....[47]....
        /*0464*/ 	.word	0x00007690
        /*0468*/ 	.word	0x00000004
        /*046c*/ 	.word	0x00000000
        /*0470*/ 	.short	0x010a
        /*0472*/ 	.byte	0x3f
	.zero		1


	//   ....[48]....
        /*0474*/ 	.word	0x000076f0
        /*0478*/ 	.word	0x00000009
        /*047c*/ 	.word	0x0000e008
        /*0480*/ 	.short	0x010a
        /*0482*/ 	.byte	0x3f
	.zero		1


	//   ....[49]....
        /*0484*/ 	.word	0x00007750
        /*0488*/ 	.word	0x00000004
        /*048c*/ 	.word	0x0000e000
        /*0490*/ 	.short	0x010a
        /*0492*/ 	.byte	0x3f
	.zero		1


	//   ....[50]....
        /*0494*/ 	.word	0x000077b0
        /*0498*/ 	.word	0x0000000a
        /*049c*/ 	.word	0x0000e000
        /*04a0*/ 	.short	0x010a
        /*04a2*/ 	.byte	0x3f
	.zero		1


	//   ....[51]....
        /*04a4*/ 	.word	0x00007810
        /*04a8*/ 	.word	0x00000003
        /*04ac*/ 	.word	0x0000e098
        /*04b0*/ 	.short	0x010a
        /*04b2*/ 	.byte	0x3f
	.zero		1


	//   ....[52]....
        /*04b4*/ 	.word	0x00007860
        /*04b8*/ 	.word	0x00000004
        /*04bc*/ 	.word	0x0000e060
        /*04c0*/ 	.short	0x010a
        /*04c2*/ 	.byte	0x3f
	.zero		1


	//   ....[53]....
        /*04c4*/ 	.word	0x000078b0
        /*04c8*/ 	.word	0x00000002
        /*04cc*/ 	.word	0x0000e028
        /*04d0*/ 	.short	0x010a
        /*04d2*/ 	.byte	0x3f
	.zero		1


	//   ....[54]....
        /*04d4*/ 	.word	0x00007900
        /*04d8*/ 	.word	0x00000005
        /*04dc*/ 	.word	0x0000e060
        /*04e0*/ 	.short	0x010a
        /*04e2*/ 	.byte	0x3f
	.zero		1


	//   ....[55]....
        /*04e4*/ 	.word	0x00007950
        /*04e8*/ 	.word	0x00000004
        /*04ec*/ 	.word	0x0000e028
        /*04f0*/ 	.short	0x010a
        /*04f2*/ 	.byte	0x3f
	.zero		1


	//   ....[56]....
        /*04f4*/ 	.word	0x000079a0
        /*04f8*/ 	.word	0x00000006
        /*04fc*/ 	.word	0x0000e028
        /*0500*/ 	.short	0x010a
        /*0502*/ 	.byte	0x3f
	.zero		1


	//   ....[57]....
        /*0504*/ 	.word	0x000079f0
        /*0508*/ 	.word	0x00000006
        /*050c*/ 	.word	0x0000e028
        /*0510*/ 	.short	0x010a
        /*0512*/ 	.byte	0x3f
	.zero		1


	//----- nvinfo : EIATTR_NUM_MBARRIERS
	.align		4
.L_37:
        /*0514*/ 	.byte	0x03, 0x38
        /*0516*/ 	.short	0x001a


	//----- nvinfo : EIATTR_EXIT_INSTR_OFFSETS
	.align		4
        /*0518*/ 	.byte	0x04, 0x1c
        /*051a*/ 	.short	(.L_39 - .L_38)


	//   ....[0]....
.L_38:
        /*051c*/ 	.word	0x000009b0


	//   ....[1]....
        /*0520*/ 	.word	0x00006580


	//   ....[2]....
        /*0524*/ 	.word	0x000065c0


	//   ....[3]....
        /*0528*/ 	.word	0x00006fd0


	//   ....[4]....
        /*052c*/ 	.word	0x000075b0


	//----- nvinfo : EIATTR_MAX_THREADS
	.align		4
.L_39:
        /*0530*/ 	.byte	0x04, 0x05
        /*0532*/ 	.short	(.L_41 - .L_40)
.L_40:
        /*0534*/ 	.word	0x00000180
        /*0538*/ 	.word	0x00000001
        /*053c*/ 	.word	0x00000001


	//----- nvinfo : EIATTR_CRS_STACK_SIZE
	.align		4
.L_41:
        /*0540*/ 	.byte	0x04, 0x1e
        /*0542*/ 	.short	(.L_43 - .L_42)
.L_42:
        /*0544*/ 	.word	0x00000000


	//----- nvinfo : EIATTR_CBANK_PARAM_SIZE
	.align		4
.L_43:
        /*0548*/ 	.byte	0x03, 0x19
        /*054a*/ 	.short	0x0870


	//----- nvinfo : EIATTR_PARAM_CBANK
	.align		4
        /*054c*/ 	.byte	0x04, 0x0a
        /*054e*/ 	.short	(.L_45 - .L_44)
	.align		4
.L_44:
        /*0550*/ 	.word	index@(.nv.constant0._ZN7cutlass13device_kernelINS_4fmha6kernel28FmhaKernelTmaWarpSpecializedINS1_10collective30FmhaMainloopTmaWarpSpecializedINS_12float_e4m3_tEffN4cute5tupleIJNS7_1CILi128EEENS9_ILi64EEESA_EEENS8_IJiNS9_ILi1EEENS8_IJiiEEEEEESF_NS8_IJSD_iSE_EEENS4_13DefaultFusionEJEEENS4_15FmhaFwdEpilogueIS6_fNS8_IJSB_SA_SB_EEEEENS2_23IndividualTileSchedulerEJEEEEEvNT_6ParamsE)
        /*0554*/ 	.short	0x0210
        /*0556*/ 	.short	0x0870


	//----- nvinfo : EIATTR_SW_WAR
	.align		4
.L_45:
        /*0558*/ 	.byte	0x04, 0x36
        /*055a*/ 	.short	(.L_47 - .L_46)
.L_46:
        /*055c*/ 	.word	0x00000008
.L_47:


//--------------------- .nv.callgraph             --------------------------
	.section	.nv.callgraph,"",@"SHT_CUDA_CALLGRAPH"
	.align	4
	.sectionentsize	8
	.align		4
        /*0000*/ 	.word	0x00000000
	.align		4
        /*0004*/ 	.word	0xffffffff
	.align		4
        /*0008*/ 	.word	index@(_ZN7cutlass13device_kernelINS_4fmha6kernel28FmhaKernelTmaWarpSpecializedINS1_10collective30FmhaMainloopTmaWarpSpecializedINS_12float_e4m3_tEffN4cute5tupleIJNS7_1CILi128EEENS9_ILi64EEESA_EEENS8_IJiNS9_ILi1EEENS8_IJiiEEEEEESF_NS8_IJSD_iSE_EEENS4_13DefaultFusionEJEEENS4_15FmhaFwdEpilogueIS6_fNS8_IJSB_SA_SB_EEEEENS2_23IndividualTileSchedulerEJEEEEEvNT_6ParamsE)
	.align		4
        /*000c*/ 	.word	index@(__assertfail)
	.align		4
        /*0010*/ 	.word	0x00000000
	.align		4
        /*0014*/ 	.word	0xfffffffe
	.align		4
        /*0018*/ 	.word	0x00000000
	.align		4
        /*001c*/ 	.word	0xfffffffd
	.align		4
        /*0020*/ 	.word	0x00000000
	.align		4
        /*0024*/ 	.word	0xfffffffc


//--------------------- .nv.constant4             --------------------------
	.section	.nv.constant4,"a",@progbits
	.align	8
	.align		8
.nv.constant4:
        /*0000*/ 	.dword	__assertfail
	.align		8
        /*0008*/ 	.dword	__unnamed_1
	.align		8
        /*0010*/ 	.dword	_ZN39_INTERNAL_e904f566_4_k_cu_bbfbec20_26624cuda3std3__45__cpo5beginE
	.align		8
        /*0018*/ 	.dword	_ZN39_INTERNAL_e904f566_4_k_cu_bbfbec20_26624cuda3std3__45__cpo3endE
	.align		8
        /*0020*/ 	.dword	_ZN39_INTERNAL_e904f566_4_k_cu_bbfbec20_26624cuda3std3__45__cpo6cbeginE
	.align		8
        /*0028*/ 	.dword	_ZN39_INTERNAL_e904f566_4_k_cu_bbfbec20_26624cuda3std3__45__cpo4cendE
	.align		8
        /*0030*/ 	.dword	_ZN39_INTERNAL_e904f566_4_k_cu_bbfbec20_26624cuda3std3__441_GLOBAL__N__e904f566_4_k_cu_bbfbec20_26626ignoreE
	.align		8
        /*0038*/ 	.dword	_ZN39_INTERNAL_e904f566_4_k_cu_bbfbec20_26624cuda3std3__419piecewise_constructE
	.align		8
        /*0040*/ 	.dword	_ZN39_INTERNAL_e904f566_4_k_cu_bbfbec20_26624cuda3std3__48in_placeE
	.align		8
        /*0048*/ 	.dword	_ZN39_INTERNAL_e904f566_4_k_cu_bbfbec20_26624cuda3std6ranges3__45__cpo4swapE
	.align		8
        /*0050*/ 	.dword	_ZN39_INTERNAL_e904f566_4_k_cu_bbfbec20_26624cuda3std6ranges3__45__cpo9iter_moveE
	.align		8
        /*0058*/ 	.dword	_ZN39_INTERNAL_e904f566_4_k_cu_bbfbec20_26624cute7productE
	.align		8
        /*0060*/ 	.dword	_ZN39_INTERNAL_e904f566_4_k_cu_bbfbec20_26624cute1_E
	.align		8
        /*0068*/ 	.dword	$str$24
	.align		8
        /*0070*/ 	.dword	$str$25


//--------------------- .text._ZN7cutlass13device_kernelINS_4fmha6kernel28FmhaKernelTmaWarpSpecializedINS1_10collective30FmhaMainloopTmaWarpSpecializedINS_12float_e4m3_tEffN4cute5tupleIJNS7_1CILi128EEENS9_ILi64EEESA_EEENS8_IJiNS9_ILi1EEENS8_IJiiEEEEEESF_NS8_IJSD_iSE_EEENS4_13DefaultFusionEJEEENS4_15FmhaFwdEpilogueIS6_fNS8_IJSB_SA_SB_EEEEENS2_23IndividualTileSchedulerEJEEEEEvNT_6ParamsE --------------------------
	.section	.text._ZN7cutlass13device_kernelINS_4fmha6kernel28FmhaKernelTmaWarpSpecializedINS1_10collective30FmhaMainloopTmaWarpSpecializedINS_12float_e4m3_tEffN4cute5tupleIJNS7_1CILi128EEENS9_ILi64EEESA_EEENS8_IJiNS9_ILi1EEENS8_IJiiEEEEEESF_NS8_IJSD_iSE_EEENS4_13DefaultFusionEJEEENS4_15FmhaFwdEpilogueIS6_fNS8_IJSB_SA_SB_EEEEENS2_23IndividualTileSchedulerEJEEEEEvNT_6ParamsE,"ax",@progbits
	.align	128
.text._ZN7cutlass13device_kernelINS_4fmha6kernel28FmhaKernelTmaWarpSpecializedINS1_10collective30FmhaMainloopTmaWarpSpecializedINS_12float_e4m3_tEffN4cute5tupleIJNS7_1CILi128EEENS9_ILi64EEESA_EEENS8_IJiNS9_ILi1EEENS8_IJiiEEEEEESF_NS8_IJSD_iSE_EEENS4_13DefaultFusionEJEEENS4_15FmhaFwdEpilogueIS6_fNS8_IJSB_SA_SB_EEEEENS2_23IndividualTileSchedulerEJEEEEEvNT_6ParamsE:
        .type           _ZN7cutlass13device_kernelINS_4fmha6kernel28FmhaKernelTmaWarpSpecializedINS1_10collective30FmhaMainloopTmaWarpSpecializedINS_12float_e4m3_tEffN4cute5tupleIJNS7_1CILi128EEENS9_ILi64EEESA_EEENS8_IJiNS9_ILi1EEENS8_IJiiEEEEEESF_NS8_IJSD_iSE_EEENS4_13DefaultFusionEJEEENS4_15FmhaFwdEpilogueIS6_fNS8_IJSB_SA_SB_EEEEENS2_23IndividualTileSchedulerEJEEEEEvNT_6ParamsE,@function
        .size           _ZN7cutlass13device_kernelINS_4fmha6kernel28FmhaKernelTmaWarpSpecializedINS1_10collective30FmhaMainloopTmaWarpSpecializedINS_12float_e4m3_tEffN4cute5tupleIJNS7_1CILi128EEENS9_ILi64EEESA_EEENS8_IJiNS9_ILi1EEENS8_IJiiEEEEEESF_NS8_IJSD_iSE_EEENS4_13DefaultFusionEJEEENS4_15FmhaFwdEpilogueIS6_fNS8_IJSB_SA_SB_EEEEENS2_23IndividualTileSchedulerEJEEEEEvNT_6ParamsE,(.L_x_107 - _ZN7cutlass13device_kernelINS_4fmha6kernel28FmhaKernelTmaWarpSpecializedINS1_10collective30FmhaMainloopTmaWarpSpecializedINS_12float_e4m3_tEffN4cute5tupleIJNS7_1CILi128EEENS9_ILi64EEESA_EEENS8_IJiNS9_ILi1EEENS8_IJiiEEEEEESF_NS8_IJSD_iSE_EEENS4_13DefaultFusionEJEEENS4_15FmhaFwdEpilogueIS6_fNS8_IJSB_SA_SB_EEEEENS2_23IndividualTileSchedulerEJEEEEEvNT_6ParamsE)
        .other          _ZN7cutlass13device_kernelINS_4fmha6kernel28FmhaKernelTmaWarpSpecializedINS1_10collective30FmhaMainloopTmaWarpSpecializedINS_12float_e4m3_tEffN4cute5tupleIJNS7_1CILi128EEENS9_ILi64EEESA_EEENS8_IJiNS9_ILi1EEENS8_IJiiEEEEEESF_NS8_IJSD_iSE_EEENS4_13DefaultFusionEJEEENS4_15FmhaFwdEpilogueIS6_fNS8_IJSB_SA_SB_EEEEENS2_23IndividualTileSchedulerEJEEEEEvNT_6ParamsE,@"STO_CUDA_ENTRY STV_DEFAULT"
_ZN7cutlass13device_kernelINS_4fmha6kernel28FmhaKernelTmaWarpSpecializedINS1_10collective30FmhaMainloopTmaWarpSpecializedINS_12float_e4m3_tEffN4cute5tupleIJNS7_1CILi128EEENS9_ILi64EEESA_EEENS8_IJiNS9_ILi1EEENS8_IJiiEEEEEESF_NS8_IJSD_iSE_EEENS4_13DefaultFusionEJEEENS4_15FmhaFwdEpilogueIS6_fNS8_IJSB_SA_SB_EEEEENS2_23IndividualTileSchedulerEJEEEEEvNT_6ParamsE:
[----:B------:R-:W1:Y:S01]  /*0000*/  LDC R1, c[0x0][0x28] ;  /* 0x00000a00ff017b82 */ /* 0x000e620000000800 */
[----:B------:R-:W2:Y:S01]  /*0010*/  S2R R0, SR_TID.X ;  /* 0x0000000000007919 */ /* 0x000ea20000002100 */
[----:B------:R-:W-:Y:S01]  /*0020*/  ELECT P1, URZ, PT ;  /* 0x00000000003f782f */ /* 0x000fe20003820000 */
[----:B------:R-:W-:Y:S01]  /*0030*/  BSSY B0, `(.L_x_0) ;  /* 0x0000017000007945 */ /* 0x000fe20003800000 */
[----:B--2---:R-:W-:-:S05]  /*0040*/  SHF.R.U32.HI R2, RZ, 0x5, R0 ;  /* 0x00000005ff027819 */ /* 0x004fca0000011600 */
[----:B------:R-:W2:Y:S02]  /*0050*/  SHFL.IDX PT, R3, R2, RZ, 0x1f ;  /* 0x00001fff02037589 */ /* 0x000ea400000e0000 */
[----:B--2---:R-:W-:Y:S02]  /*0060*/  R2UR UR4, R3 ;  /* 0x00000000030472ca */ /* 0x004fe400000e0000 */
[----:B------:R-:W-:-:S06]  /*0070*/  SHF.R.U32.HI R3, RZ, 0x7, R0 ;  /* 0x00000007ff037819 */ /* 0x000fcc0000011600 */
[----:B------:R-:W2:Y:S05]  /*0080*/  SHFL.IDX PT, R3, R3, RZ, 0x1f ;  /* 0x00001fff03037589 */ /* 0x000eaa00000e0000 */
[----:B------:R-:W-:Y:S02]  /*0090*/  USHF.R.S32.HI UR5, URZ, 0x1f, UR4 ;  /* 0x0000001f3f057899 */ /* 0x000fe40008011404 */
[----:B------:R-:W-:Y:S02]  /*00a0*/  ISETP.NE.OR P0, PT, RZ, UR4, !P1 ;  /* 0x00000004ff007c0c */ /* 0x000fe4000cf05670 */
[----:B------:R-:W-:-:S04]  /*00b0*/  ULEA.HI UR5, UR5, UR4, URZ, 0x2 ;  /* 0x0000000405057291 */ /* 0x000fc8000f8f103f */
[----:B------:R-:W-:-:S04]  /*00c0*/  ULOP3.LUT UR5, UR5, 0xfffffffc, URZ, 0xc0, !UPT ;  /* 0xfffffffc05057892 */ /* 0x000fc8000f8ec03f */
[----:B------:R-:W-:-:S03]  /*00d0*/  UIADD3 UR7, UR4, -UR5, URZ ;  /* 0x8000000504077290 */ /* 0x000fc6000fffe03f */
[----:B-1----:R-:W-:Y:S09]  /*00e0*/  @P0 BRA `(.L_x_1) ;  /* 0x00000000002c0947 */ /* 0x002ff20003800000 */
[----:B------:R-:W-:Y:S02]  /*00f0*/  ULDC.64 UR4, c[0x0][0x198] ;  /* 0x0000660000047ab9 */ /* 0x000fe40000000a00 */
[----:B------:R-:W-:Y:S02]  /*0100*/  UIADD3 UR8, UP0, UR4, 0xf0, URZ ;  /* 0x000000f004087890 */ /* 0x000fe4000ff1e03f */
[----:B------:R-:W-:Y:S02]  /*0110*/  UIADD3 UR10, UP1, UR4, 0x1f0, URZ ;  /* 0x000001f0040a7890 */ /* 0x000fe4000ff3e03f */
[----:B------:R-:W-:Y:S02]  /*0120*/  UIADD3 UR4, UP2, UR4, 0x2f0, URZ ;  /* 0x000002f004047890 */ /* 0x000fe4000ff5e03f */
[----:B------:R-:W-:Y:S02]  /*0130*/  UIADD3.X UR9, URZ, UR5, URZ, UP0, !UPT ;  /* 0x000000053f097290 */ /* 0x000fe400087fe43f */
[----:B------:R-:W-:-:S02]  /*0140*/  UIADD3.X UR11, URZ, UR5, URZ, UP1, !UPT ;  /* 0x000000053f0b7290 */ /* 0x000fc40008ffe43f */
[----:B------:R-:W-:-:S05]  /*0150*/  UIADD3.X UR5, URZ, UR5, URZ, UP2, !UPT ;  /* 0x000000053f057290 */ /* 0x000fca00097fe43f */
[----:B------:R1:W-:Y:S02]  /*0160*/  UTMACCTL.PF [UR8] ;  /* 0x00000000080079b9 */ /* 0x0003e40008040000 */
[----:B------:R1:W-:Y:S02]  /*0170*/  UTMACCTL.PF [UR10] ;  /* 0x000000000a0079b9 */ /* 0x0003e40008040000 */
[----:B------:R1:W-:Y:S02]  /*0180*/  UTMACCTL.PF [UR4] ;  /* 0x00000000040079b9 */ /* 0x0003e40008040000 */
[----:B-1----:R-:W-:Y:S01]  /*0190*/  NOP ;  /* 0x0000000000007918 */ /* 0x002fe20000000000 */
.L_x_1:
[----:B------:R-:W-:Y:S05]  /*01a0*/  BSYNC B0 ;  /* 0x0000000000007941 */ /* 0x000fea0003800000 */
.L_x_0:
[----:B------:R-:W1:Y:S01]  /*01b0*/  SHFL.IDX PT, R4, R2, RZ, 0x1f ;  /* 0x00001fff02047589 */ /* 0x000e6200000e0000 */
[----:B--2---:R-:W-:Y:S01]  /*01c0*/  R2UR UR37, R3 ;  /* 0x00000000032572ca */ /* 0x004fe200000e0000 */
[----:B------:R-:W-:-:S12]  /*01d0*/  UISETP.NE.AND UP0, UPT, UR7, 0x1, UPT ;  /* 0x000000010700788c */ /* 0x000fd8000bf05270 */
[----:B------:R-:W-:Y:S02]  /*01e0*/  UIADD3 UR10, UR37, -0x1, URZ ;  /* 0xffffffff250a7890 */ /* 0x000fe4000fffe03f */
[----:B------:R-:W-:Y:S02]  /*01f0*/  UISETP.EQ.AND UP0, UPT, UR37, URZ, !UP0 ;  /* 0x0000003f2500728c */ /* 0x000fe4000c702270 */
[----:B------:R-:W-:Y:S02]  /*0200*/  UISETP.GE.U32.AND UP1, UPT, UR10, 0x4, UPT ;  /* 0x000000040a00788c */ /* 0x000fe4000bf26070 */
[----:B------:R-:W-:Y:S01]  /*0210*/  USEL UR6, URZ, 0x1, !UP0 ;  /* 0x000000013f067887 */ /* 0x000fe2000c000000 */
[----:B-1----:R-:W-:-:S03]  /*0220*/  ISETP.NE.AND P0, PT, R4, RZ, PT ;  /* 0x000000ff0400720c */ /* 0x002fc60003f05270 */
[----:B------:R-:W-:-:S10]  /*0230*/  USEL UR6, UR6, 0x2, UP1 ;  /* 0x0000000206067887 */ /* 0x000fd40008800000 */
[----:B------:R-:W-:Y:S05]  /*0240*/  @P0 BRA `(.L_x_2) ;  /* 0x0000000000480947 */ /* 0x000fea0003800000 */
[----:B------:R-:W1:Y:S01]  /*0250*/  S2UR UR11, SR_CgaCtaId ;  /* 0x00000000000b79c3 */ /* 0x000e620000008800 */
[----:B------:R-:W-:Y:S01]  /*0260*/  UMOV UR4, 0x400 ;  /* 0x0000040000047882 */ /* 0x000fe20000000000 */
[----:B------:R-:W-:Y:S01]  /*0270*/  UMOV UR5, 0x1 ;  /* 0x0000000100057882 */ /* 0x000fe20000000000 */
[----:B------:R-:W-:Y:S01]  /*0280*/  UMOV UR8, 0x80 ;  /* 0x0000008000087882 */ /* 0x000fe20000000000 */
[----:B------:R-:W-:Y:S01]  /*0290*/  ELECT P0, URZ, PT ;  /* 0x00000000003f782f */ /* 0x000fe20003800000 */
[----:B------:R-:W-:-:S04]  /*02a0*/  UIADD3 UR8, -UR8, 0x100000, URZ ;  /* 0x0010000008087890 */ /* 0x000fc8000fffe13f */
[----:B------:R-:W-:Y:S02]  /*02b0*/  USHF.L.U32 UR9, UR8, 0xb, URZ ;  /* 0x0000000b08097899 */ /* 0x000fe4000800063f */
[----:B------:R-:W-:Y:S02]  /*02c0*/  USHF.L.U32 UR8, UR8, 0x1, URZ ;  /* 0x0000000108087899 */ /* 0x000fe4000800063f */
[----:B-1----:R-:W-:Y:S02]  /*02d0*/  ULEA UR11, UR11, UR4, 0x18 ;  /* 0x000000040b0b7291 */ /* 0x002fe4000f8ec03f */
[----:B------:R-:W-:-:S04]  /*02e0*/  UIADD3 UR4, -UR5, 0x100000, URZ ;  /* 0x0010000005047890 */ /* 0x000fc8000fffe13f */
[----:B------:R-:W-:Y:S02]  /*02f0*/  USHF.L.U32 UR5, UR4, 0xb, URZ ;  /* 0x0000000b04057899 */ /* 0x000fe4000800063f */
[----:B------:R-:W-:Y:S01]  /*0300*/  USHF.L.U32 UR4, UR4, 0x1, URZ ;  /* 0x0000000104047899 */ /* 0x000fe2000800063f */
[----:B------:R-:W1:Y:S11]  /*0310*/  FENCE.VIEW.ASYNC.S ;  /* 0x00000000000073c6 */ /* 0x000e760000000000 */
[----:B-1----:R1:W2:Y:S01]  /*0320*/  SYNCS.EXCH.64 URZ, [UR11+0xe050], UR4 ;  /* 0x00e050040b3f75b2 */ /* 0x0022a20008000100 */
[----:B------:R1:W3:Y:S01]  /*0330*/  SYNCS.EXCH.64 URZ, [UR11+0xe060], UR8 ;  /* 0x00e060080b3f75b2 */ /* 0x0002e20008000100 */
[----:B------:R1:W4:Y:S01]  /*0340*/  SYNCS.EXCH.64 URZ, [UR11+0xe058], UR4 ;  /* 0x00e058040b3f75b2 */ /* 0x0003220008000100 */
[----:B------:R1:W1:Y:S01]  /*0350*/  SYNCS.EXCH.64 URZ, [UR11+0xe068], UR8 ;  /* 0x00e068080b3f75b2 */ /* 0x0002620008000100 */
[----:B------:R-:W-:Y:S01]  /*0360*/  NOP ;  /* 0x0000000000007918 */ /* 0x000fe20000000000 */
.L_x_2:
[----:B------:R-:W5:Y:S01]  /*0370*/  SHFL.IDX PT, R3, R2, RZ, 0x1f ;  /* 0x00001fff02037589 */ /* 0x000f6200000e0000 */
[----:B------:R-:W-:Y:S01]  /*0380*/  NOP ;  /* 0x0000000000007918 */ /* 0x000fe20000000000 */
[----:B-----5:R-:W-:-:S13]  /*0390*/  ISETP.NE.AND P0, PT, R3, RZ, PT ;  /* 0x000000ff0300720c */ /* 0x020fda0003f05270 */
[----:B------:R-:W-:Y:S05]  /*03a0*/  @P0 BRA `(.L_x_3) ;  /* 0x0000000000600947 */ /* 0x000fea0003800000 */
[----:B-1----:R-:W1:Y:S01]  /*03b0*/  S2UR UR5, SR_CgaCtaId ;  /* 0x00000000000579c3 */ /* 0x002e620000008800 */
[----:B------:R-:W-:Y:S01]  /*03c0*/  UMOV UR4, 0x400 ;  /* 0x0000040000047882 */ /* 0x000fe20000000000 */
[----:B------:R-:W-:Y:S01]  /*03d0*/  UMOV UR8, 0x1 ;  /* 0x0000000100087882 */ /* 0x000fe20000000000 */
[----:B------:R-:W-:Y:S01]  /*03e0*/  UMOV UR12, 0x100 ;  /* 0x00000100000c7882 */ /* 0x000fe20000000000 */
[----:B------:R-:W-:-:S04]  /*03f0*/  UIADD3 UR8, -UR8, 0x100000, URZ ;  /* 0x0010000008087890 */ /* 0x000fc8000fffe13f */
[----:B------:R-:W-:Y:S02]  /*0400*/  USHF.L.U32 UR9, UR8, 0xb, URZ ;  /* 0x0000000b08097899 */ /* 0x000fe4000800063f */
[----:B------:R-:W-:Y:S01]  /*0410*/  USHF.L.U32 UR8, UR8, 0x1, URZ ;  /* 0x0000000108087899 */ /* 0x000fe2000800063f */
[----:B------:R-:W-:Y:S01]  /*0420*/  ELECT P0, URZ, PT ;  /* 0x00000000003f782f */ /* 0x000fe20003800000 */
[----:B-1----:R-:W-:Y:S02]  /*0430*/  ULEA UR11, UR5, UR4, 0x18 ;  /* 0x00000004050b7291 */ /* 0x002fe4000f8ec03f */
[----:B------:R-:W-:-:S04]  /*0440*/  UIADD3 UR4, -UR12, 0x100000, URZ ;  /* 0x001000000c047890 */ /* 0x000fc8000fffe13f */
[----:B------:R-:W-:Y:S02]  /*0450*/  USHF.L.U32 UR5, UR4, 0xb, URZ ;  /* 0x0000000b04057899 */ /* 0x000fe4000800063f */
[----:B------:R-:W-:Y:S01]  /*0460*/  USHF.L.U32 UR4, UR4, 0x1, URZ ;  /* 0x0000000104047899 */ /* 0x000fe2000800063f */
[----:B------:R-:W1:Y:S03]  /*0470*/  FENCE.VIEW.ASYNC.S ;  /* 0x00000000000073c6 */ /* 0x000e660000000000 */
[----:B-1----:R1:W1:Y:S08]  /*0480*/  SYNCS.EXCH.64 URZ, [UR11+0xe000], UR8 ;  /* 0x00e000080b3f75b2 */ /* 0x0022700008000100 */
[----:B------:R1:W1:Y:S01]  /*0490*/  SYNCS.EXCH.64 URZ, [UR11+0xe028], UR4 ;  /* 0x00e028040b3f75b2 */ /* 0x0002620008000100 */
        /* <DEDUP_REMOVED lines=8> */
[----:B------:R-:W-:Y:S01]  /*0520*/  NOP ;  /* 0x0000000000007918 */ /* 0x000fe20000000000 */
.L_x_3:
        /* <DEDUP_REMOVED lines=21> */
[----:B------:R-:W-:Y:S01]  /*0680*/  NOP ;  /* 0x0000000000007918 */ /* 0x000fe20000000000 */
.L_x_4:
[----:B------:R-:W5:Y:S01]  /*0690*/  SHFL.IDX PT, R3, R2, RZ, 0x1f ;  /* 0x00001fff02037589 */ /* 0x000f6200000e0000 */
[----:B------:R-:W-:Y:S01]  /*06a0*/  ELECT P0, URZ, PT ;  /* 0x00000000003f782f */ /* 0x000fe20003800000 */
[----:B------:R-:W-:Y:S01]  /*06b0*/  NOP ;  /* 0x0000000000007918 */ /* 0x000fe20000000000 */
[----:B-1----:R-:W-:Y:S02]  /*06c0*/  UMOV UR4, 0x80 ;  /* 0x0000008000047882 */ /* 0x002fe40000000000 */
[C---:B-----5:R-:W-:Y:S02]  /*06d0*/  ISETP.NE.OR P0, PT, R3.reuse, RZ, !P0 ;  /* 0x000000ff0300720c */ /* 0x060fe40004705670 */
[----:B------:R-:W-:-:S11]  /*06e0*/  ISETP.NE.AND P2, PT, R3, RZ, PT ;  /* 0x000000ff0300720c */ /* 0x000fd60003f45270 */
[----:B------:R-:W-:Y:S01]  /*06f0*/  VOTEU.ALL UP0, P0 ;  /* 0x00000000003f7886 */ /* 0x000fe20000000000 */
[----:B------:R-:W-:Y:S01]  /*0700*/  VOTEU.ALL UP2, P0 ;  /* 0x00000000003f7886 */ /* 0x000fe20000040000 */
[----:B------:R-:W-:Y:S01]  /*0710*/  VOTEU.ALL UP3, P0 ;  /* 0x00000000003f7886 */ /* 0x000fe20000060000 */
[----:B------:R-:W-:Y:S02]  /*0720*/  VOTEU.ALL UP4, P0 ;  /* 0x00000000003f7886 */ /* 0x000fe40000080000 */
[----:B------:R-:W1:Y:S01]  /*0730*/  @!UP0 S2UR UR9, SR_CgaCtaId ;  /* 0x00000000000989c3 */ /* 0x000e620000008800 */
[----:B------:R-:W-:Y:S01]  /*0740*/  @!UP0 UMOV UR8, 0x400 ;  /* 0x0000040000088882 */ /* 0x000fe20000000000 */
[----:B------:R-:W-:-:S04]  /*0750*/  @!UP0 UIADD3 UR4, -UR4, 0x100000, URZ ;  /* 0x0010000004048890 */ /* 0x000fc8000fffe13f */
[----:B------:R-:W-:Y:S02]  /*0760*/  @!UP0 USHF.L.U32 UR5, UR4, 0xb, URZ ;  /* 0x0000000b04058899 */ /* 0x000fe4000800063f */
[----:B------:R-:W-:Y:S02]  /*0770*/  @!UP0 USHF.L.U32 UR4, UR4, 0x1, URZ ;  /* 0x0000000104048899 */ /* 0x000fe4000800063f */
[----:B-1----:R-:W-:Y:S01]  /*0780*/  @!UP0 ULEA UR8, UR9, UR8, 0x18 ;  /* 0x0000000809088291 */ /* 0x002fe2000f8ec03f */
[----:B------:R-:W-:Y:S01]  /*0790*/  VOTEU.ALL UP0, P0 ;  /* 0x00000000003f7886 */ /* 0x000fe20000000000 */
[----:B------:R-:W1:Y:S10]  /*07a0*/  FENCE.VIEW.ASYNC.S ;  /* 0x00000000000073c6 */ /* 0x000e740000000000 */
[----:B-1----:R1:W1:Y:S01]  /*07b0*/  @!UP0 SYNCS.EXCH.64 URZ, [UR8+0xe090], UR4 ;  /* 0x00e09004083f85b2 */ /* 0x0022620008000100 */
[----:B------:R1:W1:Y:S01]  /*07c0*/  @!UP2 SYNCS.EXCH.64 URZ, [UR8+0xe098], UR4 ;  /* 0x00e09804083fa5b2 */ /* 0x0002620008000100 */
[----:B------:R1:W1:Y:S01]  /*07d0*/  @!UP3 SYNCS.EXCH.64 URZ, [UR8+0xe0a0], UR4 ;  /* 0x00e0a004083fb5b2 */ /* 0x0002620008000100 */
[----:B------:R1:W1:Y:S01]  /*07e0*/  @!UP4 SYNCS.EXCH.64 URZ, [UR8+0xe0a8], UR4 ;  /* 0x00e0a804083fc5b2 */ /* 0x0002620008000100 */
[----:B------:R-:W-:Y:S01]  /*07f0*/  NOP ;  /* 0x0000000000007918 */ /* 0x000fe20000000000 */
[----:B------:R-:W-:Y:S05]  /*0800*/  @P2 BRA `(.L_x_5) ;  /* 0x0000000000482947 */ /* 0x000fea0003800000 */
[----:B-1----:R-:W1:Y:S01]  /*0810*/  S2UR UR5, SR_CgaCtaId ;  /* 0x00000000000579c3 */ /* 0x002e620000008800 */
[----:B------:R-:W-:Y:S01]  /*0820*/  UMOV UR4, 0x400 ;  /* 0x0000040000047882 */ /* 0x000fe20000000000 */
[----:B------:R-:W-:Y:S01]  /*0830*/  UMOV UR8, 0x20 ;  /* 0x0000002000087882 */ /* 0x000fe20000000000 */
[----:B------:R-:W-:Y:S01]  /*0840*/  UMOV UR9, 0x80 ;  /* 0x0000008000097882 */ /* 0x000fe20000000000 */
[----:B------:R-:W-:Y:S01]  /*0850*/  ELECT P0, URZ, PT ;  /* 0x00000000003f782f */ /* 0x000fe20003800000 */
[----:B-1----:R-:W-:Y:S02]  /*0860*/  ULEA UR11, UR5, UR4, 0x18 ;  /* 0x00000004050b7291 */ /* 0x002fe4000f8ec03f */
[----:B------:R-:W-:-:S04]  /*0870*/  UIADD3 UR4, -UR8, 0x100000, URZ ;  /* 0x0010000008047890 */ /* 0x000fc8000fffe13f */
[----:B------:R-:W-:Y:S02]  /*0880*/  USHF.L.U32 UR5, UR4, 0xb, URZ ;  /* 0x0000000b04057899 */ /* 0x000fe4000800063f */
[----:B------:R-:W-:Y:S02]  /*0890*/  USHF.L.U32 UR4, UR4, 0x1, URZ ;  /* 0x0000000104047899 */ /* 0x000fe4000800063f */
        /* <DEDUP_REMOVED lines=9> */
.L_x_5:
[----:B------:R-:W-:Y:S01]  /*0930*/  ISETP.NE.AND P0, PT, RZ, UR37, PT ;  /* 0x00000025ff007c0c */ /* 0x000fe2000bf05270 */
[----:B------:R-:W-:Y:S01]  /*0940*/  IMAD.U32 R2, RZ, RZ, UR7 ;  /* 0x00000007ff027e24 */ /* 0x000fe2000f8e00ff */
[----:B------:R-:W-:Y:S01]  /*0950*/  NOP ;  /* 0x0000000000007918 */ /* 0x000fe20000000000 */
[----:B-1234-:R-:W-:Y:S03]  /*0960*/  BAR.SYNC.DEFER_BLOCKING 0x0 ;  /* 0x0000000000007b1d */ /* 0x01efe60000010000 */
[----:B------:R-:W-:-:S07]  /*0970*/  ISETP.EQ.AND P2, PT, R2, 0x1, P1 ;  /* 0x000000010200780c */ /* 0x000fce0000f42270 */
[----:B------:R-:W-:Y:S06]  /*0980*/  @!P0 BRA `(.L_x_6) ;  /* 0x0000005c00008947 */ /* 0x000fec0003800000 */
[----:B------:R-:W-:-:S06]  /*0990*/  UISETP.GT.U32.AND UP0, UPT, UR10, 0x3, UPT ;  /* 0x000000030a00788c */ /* 0x000fcc000bf04070 */
[----:B------:R-:W-:-:S13]  /*09a0*/  PLOP3.LUT P0, PT, PT, PT, UP0, 0x80, 0x0 ;  /* 0x000000000000781c */ /* 0x000fda0003f0f008 */
[----:B------:R-:W-:Y:S05]  /*09b0*/  @P0 EXIT ;  /* 0x000000000000094d */ /* 0x000fea0003800000 */
.L_x_7:
[----:B------:R-:W-:-:S08]  /*09c0*/  NOP ;  /* 0x0000000000007918 */ /* 0x000fd00000000000 */
[----:B------:R-:W1:Y:S02]  /*09d0*/  USETMAXREG.TRY_ALLOC.CTAPOOL UP0, 0xf0 ;  /* 0x000000f0000079c8 */ /* 0x000e640008000600 */
[----:B-1----:R-:W-:-:S13]  /*09e0*/  PLOP3.LUT P0, PT, PT, PT, UP0, 0x80, 0x0 ;  /* 0x000000000000781c */ /* 0x002fda0003f0f008 */
[----:B------:R-:W-:Y:S05]  /*09f0*/  @!P0 BRA `(.L_x_7) ;  /* 0xfffffffc00f08947 */ /* 0x000fea000383ffff */
[----:B------:R-:W-:Y:S01]  /*0a00*/  UISETP.NE.AND UP0, UPT, UR37, 0x1, UPT ;  /* 0x000000012500788c */ /* 0x000fe2000bf05270 */
[----:B------:R-:W1:Y:S01]  /*0a10*/  S2UR UR42, SR_CTAID.X ;  /* 0x00000000002a79c3 */ /* 0x000e620000002500 */
[----:B------:R-:W-:Y:S01]  /*0a20*/  UMOV UR4, URZ ;  /* 0x0000003f00047c82 */ /* 0x000fe20008000000 */
[----:B------:R-:W-:-:S03]  /*0a30*/  UMOV UR5, URZ ;  /* 0x0000003f00057c82 */ /* 0x000fc60008000000 */
[----:B------:R-:W-:-:S13]  /*0a40*/  PLOP3.LUT P0, PT, PT, PT, UP0, 0x80, 0x0 ;  /* 0x000000000000781c */ /* 0x000fda0003f0f008 */
[----:B------:R-:W-:Y:S05]  /*0a50*/  @!P0 BRA `(.L_x_8) ;  /* 0x00000000003c8947 */ /* 0x000fea0003800000 */
[----:B------:R-:W-:Y:S01]  /*0a60*/  UISETP.NE.AND UP0, UPT, UR37, 0x2, UPT ;  /* 0x000000022500788c */ /* 0x000fe2000bf05270 */
[----:B------:R-:W-:-:S05]  /*0a70*/  UMOV UR5, 0x1 ;  /* 0x0000000100057882 */ /* 0x000fca0000000000 */
[----:B------:R-:W-:-:S13]  /*0a80*/  PLOP3.LUT P1, PT, PT, PT, UP0, 0x80, 0x0 ;  /* 0x000000000000781c */ /* 0x000fda0003f2f008 */
[----:B------:R-:W-:Y:S05]  /*0a90*/  @!P1 BRA `(.L_x_8) ;  /* 0x00000000002c9947 */ /* 0x000fea0003800000 */
[----:B------:R-:W-:-:S06]  /*0aa0*/  UISETP.NE.AND UP0, UPT, UR37, 0x3, UPT ;  /* 0x000000032500788c */ /* 0x000fcc000bf05270 */
[----:B------:R-:W-:-:S13]  /*0ab0*/  PLOP3.LUT P1, PT, PT, PT, UP0, 0x80, 0x0 ;  /* 0x000000000000781c */ /* 0x000fda0003f2f008 */
[----:B------:R-:W-:Y:S05]  /*0ac0*/  @!P1 BRA `(.L_x_9) ;  /* 0x0000000000189947 */ /* 0x000fea0003800000 */
[----:B------:R-:W-:-:S11]  /*0ad0*/  UISETP.NE.AND UP0, UPT, UR37, 0x4, UPT ;  /* 0x000000042500788c */ /* 0x000fd6000bf05270 */
[----:B------:R-:W-:Y:S01]  /*0ae0*/  @!UP0 UMOV UR4, 0x1 ;  /* 0x0000000100048882 */ /* 0x000fe20000000000 */
[----:B------:R-:W-:Y:S01]  /*0af0*/  @!UP0 UMOV UR5, 0x1 ;  /* 0x0000000100058882 */ /* 0x000fe20000000000 */
[----:B------:R-:W-:Y:S01]  /*0b00*/  @UP0 UMOV UR4, URZ ;  /* 0x0000003f00040c82 */ /* 0x000fe20008000000 */
[----:B------:R-:W-:Y:S01]  /*0b10*/  @UP0 UMOV UR5, URZ ;  /* 0x0000003f00050c82 */ /* 0x000fe20008000000 */
[----:B------:R-:W-:Y:S05]  /*0b20*/  BRA `(.L_x_8) ;  /* 0x0000000000087947 */ /* 0x000fea0003800000 */
.L_x_9:
[----:B------:R-:W-:Y:S01]  /*0b30*/  UMOV UR4, 0x1 ;  /* 0x0000000100047882 */ /* 0x000fe20000000000 */
[----:B------:R-:W-:-:S05]  /*0b40*/  UMOV UR5, URZ ;  /* 0x0000003f00057c82 */ /* 0x000fca0008000000 */
.L_x_8:
[----:B------:R-:W-:Y:S05]  /*0b50*/  @!P0 BRA `(.L_x_10) ;  /* 0x00000000003c8947 */ /* 0x000fea0003800000 */
[----:B------:R-:W-:-:S06]  /*0b60*/  UISETP.NE.AND UP0, UPT, UR37, 0x2, UPT ;  /* 0x000000022500788c */ /* 0x000fcc000bf05270 */
[----:B------:R-:W-:-:S13]  /*0b70*/  PLOP3.LUT P0, PT, PT, PT, UP0, 0x80, 0x0 ;  /* 0x000000000000781c */ /* 0x000fda0003f0f008 */
[----:B------:R-:W-:Y:S05]  /*0b80*/  @!P0 BRA `(.L_x_11) ;  /* 0x0000000000288947 */ /* 0x000fea0003800000 */
[----:B------:R-:W-:-:S06]  /*0b90*/  UISETP.NE.AND UP0, UPT, UR37, 0x3, UPT ;  /* 0x000000032500788c */ /* 0x000fcc000bf05270 */
[----:B------:R-:W-:-:S13]  /*0ba0*/  PLOP3.LUT P0, PT, PT, PT, UP0, 0x80, 0x0 ;  /* 0x000000000000781c */ /* 0x000fda0003f0f008 */
[----:B------:R-:W-:Y:S05]  /*0bb0*/  @!P0 BRA `(.L_x_12) ;  /* 0x0000000000148947 */ /* 0x000fea0003800000 */
[----:B------:R-:W-:-:S06]  /*0bc0*/  UISETP.NE.AND UP0, UPT, UR37, 0x4, UPT ;  /* 0x000000042500788c */ /* 0x000fcc000bf05270 */
[----:B------:R-:W-:-:S13]  /*0bd0*/  PLOP3.LUT P0, PT, PT, PT, UP0, 0x80, 0x0 ;  /* 0x000000000000781c */ /* 0x000fda0003f0f008 */
[----:B------:R-:W-:Y:S05]  /*0be0*/  @P0 BRA `(.L_x_13) ;  /* 0x00000000001c0947 */ /* 0x000fea0003800000 */
[----:B-1----:R-:W-:Y:S01]  /*0bf0*/  ULEA UR42, UR42, 0x3, 0x1 ;  /* 0x000000032a2a7891 */ /* 0x002fe2000f8e083f */
[----:B------:R-:W-:Y:S11]  /*0c00*/  BRA `(.L_x_13) ;  /* 0x0000000000147947 */ /* 0x000ff60003800000 */
.L_x_12:
[----:B-1----:R-:W-:Y:S01]  /*0c10*/  ULEA UR42, UR42, 0x2, 0x1 ;  /* 0x000000022a2a7891 */ /* 0x002fe2000f8e083f */
[----:B------:R-:W-:Y:S11]  /*0c20*/  BRA `(.L_x_13) ;  /* 0x00000000000c7947 */ /* 0x000ff60003800000 */
.L_x_11:
[----:B-1----:R-:W-:Y:S01]  /*0c30*/  ULEA UR42, UR42, 0x1, 0x1 ;  /* 0x000000012a2a7891 */ /* 0x002fe2000f8e083f */
[----:B------:R-:W-:Y:S11]  /*0c40*/  BRA `(.L_x_13) ;  /* 0x0000000000047947 */ /* 0x000ff60003800000 */
.L_x_10:
[----:B-1----:R-:W-:-:S12]  /*0c50*/  USHF.L.U32 UR42, UR42, 0x1, URZ ;  /* 0x000000012a2a7899 */ /* 0x002fd8000800063f */
.L_x_13:
[----:B------:R-:W-:-:S04]  /*0c60*/  ULOP3.LUT UR7, UR6, 0x1, URZ, 0xfc, !UPT ;  /* 0x0000000106077892 */ /* 0x000fc8000f8efc3f */
[----:B------:R-:W-:-:S06]  /*0c70*/  UISETP.NE.AND UP0, UPT, UR7, 0x3, UPT ;  /* 0x000000030700788c */ /* 0x000fcc000bf05270 */
[----:B------:R-:W-:-:S13]  /*0c80*/  PLOP3.LUT P0, PT, PT, PT, UP0, 0x80, 0x0 ;  /* 0x000000000000781c */ /* 0x000fda0003f0f008 */
[----:B------:R-:W-:Y:S05]  /*0c90*/  @!P0 BRA `(.L_x_14) ;  /* 0x0000000000048947 */ /* 0x000fea0003800000 */
[----:B-1----:R-:W-:Y:S01]  /*0ca0*/  BPT.TRAP 0x1 ;  /* 0x000000040000795c */ /* 0x002fe20000300000 */
.L_x_14:
[----:B------:R-:W2:Y:S01]  /*0cb0*/  S2UR UR7, SR_CgaCtaId ;  /* 0x00000000000779c3 */ /* 0x000ea20000008800 */
[----:B------:R-:W-:Y:S01]  /*0cc0*/  UMOV UR36, 0x400 ;  /* 0x0000040000247882 */ /* 0x000fe20000000000 */
[----:B------:R-:W-:-:S05]  /*0cd0*/  IMAD.U32 R2, RZ, RZ, UR4 ;  /* 0x00000004ff027e24 */ /* 0x000fca000f8e00ff */
[----:B------:R-:W-:Y:S01]  /*0ce0*/  SHF.L.U32 R2, R2, 0x1f, RZ ;  /* 0x0000001f02027819 */ /* 0x000fe200000006ff */
[----:B--2---:R-:W-:-:S04]  /*0cf0*/  ULEA UR36, UR7, UR36, 0x18 ;  /* 0x0000002407247291 */ /* 0x004fc8000f8ec03f */
[----:B------:R-:W-:-:S09]  /*0d00*/  ULEA UR7, UR5, UR36, 0x3 ;  /* 0x0000002405077291 */ /* 0x000fd2000f8e183f */
[----:B------:R-:W2:Y:S02]  /*0d10*/  SYNCS.PHASECHK.TRANS64.TRYWAIT P1, [UR7+0xe050], R2 ;  /* 0x00e05002ff0075a7 */ /* 0x000ea40008020147 */
[----:B--2---:R-:W-:Y:S05]  /*0d20*/  @!P1 BRA `(.L_x_15) ;  /* 0x0000006800249947 */ /* 0x004fea0003800000 */
.L_x_90:
[----:B------:R-:W-:Y:S05]  /*0d30*/  @!P0 BRA `(.L_x_16) ;  /* 0x0000000000048947 */ /* 0x000fea0003800000 */
[----:B-1----:R-:W-:Y:S01]  /*0d40*/  BPT.TRAP 0x1 ;  /* 0x000000040000795c */ /* 0x002fe20000300000 */
.L_x_16:
[----:B--2---:R-:W-:Y:S01]  /*0d50*/  SHF.L.U32 R2, RZ, 0x1f, RZ ;  /* 0x0000001fff027819 */ /* 0x004fe200000006ff */
[----:B------:R-:W-:Y:S01]  /*0d60*/  UIADD3 UR22, UR36, 0xe090, URZ ;  /* 0x0000e09024167890 */ /* 0x000fe2000fffe03f */
[----:B------:R-:W-:Y:S02]  /*0d70*/  ISETP.NE.AND P2, PT, RZ, UR10, PT ;  /* 0x0000000aff007c0c */ /* 0x000fe4000bf45270 */
[----:B------:R-:W2:Y:S02]  /*0d80*/  SYNCS.PHASECHK.TRANS64.TRYWAIT P1, [UR36+0xe000], R2 ;  /* 0x00e00002ff0075a7 */ /* 0x000ea40008020164 */
[----:B--2---:R-:W-:Y:S09]  /*0d90*/  @!P1 BRA `(.L_x_17) ;  /* 0x0000006800209947 */ /* 0x004ff20003800000 */
.L_x_91:
[----:B------:R-:W-:Y:S01]  /*0da0*/  ULEA UR10, UR10, UR22, 0x3 ;  /* 0x000000160a0a7291 */ /* 0x000fe2000f8e183f */
[----:B--2---:R-:W-:Y:S01]  /*0db0*/  SEL R3, RZ, 0x1, P2 ;  /* 0x00000001ff037807 */ /* 0x004fe20001000000 */
[----:B------:R-:W-:-:S03]  /*0dc0*/  UIADD3 UR21, UR37, -0x1, URZ ;  /* 0xffffffff25157890 */ /* 0x000fc6000fffe03f */
[----:B------:R-:W-:Y:S01]  /*0dd0*/  SHF.L.U32 R3, R3, 0x1f, RZ ;  /* 0x0000001f03037819 */ /* 0x000fe200000006ff */
[----:B------:R-:W-:-:S03]  /*0de0*/  USHF.L.U32 UR21, UR21, 0x3, URZ ;  /* 0x0000000315157899 */ /* 0x000fc6000800063f */
[----:B------:R-:W2:Y:S02]  /*0df0*/  SYNCS.PHASECHK.TRANS64.TRYWAIT P1, [UR10], R3 ;  /* 0x00000003ff0075a7 */ /* 0x000ea4000802014a */
[----:B--2---:R-:W-:Y:S07]  /*0e00*/  @!P1 BRA `(.L_x_18) ;  /* 0x00000068001c9947 */ /* 0x004fee0003800000 */
.L_x_92:
[----:B------:R-:W-:Y:S01]  /*0e10*/  USHF.R.U32.HI UR4, URZ, 0x4, UR36 ;  /* 0x000000043f047899 */ /* 0x000fe20008011624 */
[----:B------:R-:W-:Y:S01]  /*0e20*/  WARPGROUP.ARRIVE ;  /* 0x00000000000079c5 */ /* 0x000fe20000000000 */
[----:B------:R-:W-:Y:S01]  /*0e30*/  UIADD3 UR7, UR36, 0x4000, URZ ;  /* 0x0000400024077890 */ /* 0x000fe2000fffe03f */
[----:B------:R-:W-:Y:S01]  /*0e40*/  IMAD.MOV.U32 R87, RZ, RZ, RZ ;  /* 0x000000ffff577224 */ /* 0x000fe200078e00ff */
[----:B------:R-:W-:Y:S02]  /*0e50*/  ULOP3.LUT UR4, UR4, 0x3fff, URZ, 0xc0, !UPT ;  /* 0x00003fff04047892 */ /* 0x000fe4000f8ec03f */
[----:B------:R-:W-:Y:S02]  /*0e60*/  USHF.R.U32.HI UR7, URZ, 0x4, UR7 ;  /* 0x000000043f077899 */ /* 0x000fe40008011607 */
[----:B------:R-:W-:Y:S02]  /*0e70*/  ULOP3.LUT UR4, UR4, 0x10000, URZ, 0xfc, !UPT ;  /* 0x0001000004047892 */ /* 0x000fe4000f8efc3f */
[----:B------:R-:W-:-:S02]  /*0e80*/  ULOP3.LUT UR7, UR7, 0x3fff, URZ, 0xc0, !UPT ;  /* 0x00003fff07077892 */ /* 0x000fc4000f8ec03f */
[----:B------:R-:W-:Y:S02]  /*0e90*/  ULEA UR4, UR5, UR4, 0x9 ;  /* 0x0000000405047291 */ /* 0x000fe4000f8e483f */
[----:B------:R-:W-:Y:S01]  /*0ea0*/  ULOP3.LUT UR20, UR7, 0x10000, URZ, 0xfc, !UPT ;  /* 0x0001000007147892 */ /* 0x000fe2000f8efc3f */
[----:B------:R-:W-:Y:S01]  /*0eb0*/  UMOV UR5, 0x40000040 ;  /* 0x4000004000057882 */ /* 0x000fe20000000000 */
[----:B------:R-:W-:Y:S01]  /*0ec0*/  UMOV UR11, 0x40000040 ;  /* 0x40000040000b7882 */ /* 0x000fe20000000000 */
[----:B------:R-:W-:Y:S02]  /*0ed0*/  UMOV UR9, UR5 ;  /* 0x0000000500097c82 */ /* 0x000fe40008000000 */
[----:B------:R-:W-:Y:S01]  /*0ee0*/  UMOV UR8, UR4 ;  /* 0x0000000400087c82 */ /* 0x000fe20008000000 */
[----:B------:R-:W-:Y:S01]  /*0ef0*/  UIADD3 UR12, UR4, 0x4, URZ ;  /* 0x00000004040c7890 */ /* 0x000fe2000fffe03f */
[----:B------:R-:W-:Y:S01]  /*0f00*/  UMOV UR10, UR20 ;  /* 0x00000014000a7c82 */ /* 0x000fe20008000000 */
[----:B------:R-:W-:Y:S01]  /*0f10*/  UIADD3 UR14, UR20, 0x4, URZ ;  /* 0x00000004140e7890 */ /* 0x000fe2000fffe03f */
[----:B------:R-:W-:Y:S01]  /*0f20*/  QGMMA.64x64x32.F32.E4M3.E4M3 R24, gdesc[UR8], RZ, !UPT, gsb0 ;  /* 0x00e00000081879f3 */ /* 0x000fe2000c0008ff */
[----:B------:R-:W-:-:S02]  /*0f30*/  UIADD3 UR8, UR4, 0x2, URZ ;  /* 0x0000000204087890 */ /* 0x000fc4000fffe03f */
[----:B------:R-:W-:Y:S01]  /*0f40*/  UIADD3 UR10, UR20, 0x2, URZ ;  /* 0x00000002140a7890 */ /* 0x000fe2000fffe03f */
[----:B------:R-:W-:Y:S01]  /*0f50*/  UMOV UR9, 0x40000040 ;  /* 0x4000004000097882 */ /* 0x000fe20000000000 */
[----:B------:R-:W-:Y:S01]  /*0f60*/  UMOV UR11, 0x40000040 ;  /* 0x40000040000b7882 */ /* 0x000fe20000000000 */
[----:B------:R-:W-:Y:S01]  /*0f70*/  UMOV UR13, 0x40000040 ;  /* 0x40000040000d7882 */ /* 0x000fe20000000000 */
[----:B------:R-:W-:Y:S01]  /*0f80*/  UMOV UR15, 0x40000040 ;  /* 0x40000040000f7882 */ /* 0x000fe20000000000 */
[----:B------:R-:W-:Y:S02]  /*0f90*/  UIADD3 UR16, UR4, 0x6, URZ ;  /* 0x0000000604107890 */ /* 0x000fe4000fffe03f */
[----:B------:R-:W-:Y:S01]  /*0fa0*/  UIADD3 UR18, UR20, 0x6, URZ ;  /* 0x0000000614127890 */ /* 0x000fe2000fffe03f */
[----:B------:R-:W-:Y:S01]  /*0fb0*/  UMOV UR17, 0x40000040 ;  /* 0x4000004000117882 */ /* 0x000fe20000000000 */
[----:B------:R-:W-:Y:S01]  /*0fc0*/  UMOV UR19, 0x40000040 ;  /* 0x4000004000137882 */ /* 0x000fe20000000000 */
[----:B------:R-:W-:Y:S01]  /*0fd0*/  ULDC UR7, c[0x0][0x604] ;  /* 0x0001810000077ab9 */ /* 0x000fe20000000800 */
[----:B------:R-:W-:-:S02]  /*0fe0*/  WARPGROUP.DEPBAR.LE gsb0, 0x0 ;  /* 0x00008000000079c5 */ /* 0x000fc40000010000 */
[----:B------:R-:W-:-:S06]  /*0ff0*/  WARPGROUP.ARRIVE ;  /* 0x00000000000079c5 */ /* 0x000fcc0000000000 */
[----:B------:R-:W-:Y:S03]  /*1000*/  QGMMA.64x64x32.F32.E4M3.E4M3 R24, gdesc[UR8], R24, gsb0 ;  /* 0x00e00000081879f3 */ /* 0x000fe60008000818 */
[----:B------:R-:W-:Y:S02]  /*1010*/  WARPGROUP.DEPBAR.LE gsb0, 0x0 ;  /* 0x00008000000079c5 */ /* 0x000fe40000010000 */
[----:B------:R-:W-:-:S06]  /*1020*/  WARPGROUP.ARRIVE ;  /* 0x00000000000079c5 */ /* 0x000fcc0000000000 */
[----:B------:R-:W-:Y:S03]  /*1030*/  QGMMA.64x64x32.F32.E4M3.E4M3 R24, gdesc[UR12], R24, gsb0 ;  /* 0x00e000000c1879f3 */ /* 0x000fe60008000818 */
[----:B------:R-:W-:Y:S02]  /*1040*/  WARPGROUP.DEPBAR.LE gsb0, 0x0 ;  /* 0x00008000000079c5 */ /* 0x000fe40000010000 */
[----:B------:R-:W-:-:S06]  /*1050*/  WARPGROUP.ARRIVE ;  /* 0x00000000000079c5 */ /* 0x000fcc0000000000 */
[----:B------:R-:W-:Y:S03]  /*1060*/  QGMMA.64x64x32.F32.E4M3.E4M3 R24, gdesc[UR16], R24, gsb0 ;  /* 0x00e00000101879f3 */ /* 0x000fe60008000818 */
[----:B------:R-:W-:Y:S02]  /*1070*/  WARPGROUP.DEPBAR.LE gsb0, 0x0 ;  /* 0x00008000000079c5 */ /* 0x000fe40000010000 */
[----:B--2---:R-:W-:-:S04]  /*1080*/  FMNMX R3, R24, R25, !PT ;  /* 0x0000001918037209 */ /* 0x004fc80007800000 */
[----:B------:R-:W-:-:S04]  /*1090*/  FMNMX R4, R28, R3, !PT ;  /* 0x000000031c047209 */ /* 0x000fc80007800000 */
        /* <DEDUP_REMOVED lines=12> */
[----:B------:R-:W-:-:S05]  /*1160*/  FMNMX R6, R53, R4, !PT ;  /* 0x0000000435067209 */ /* 0x000fca0007800000 */
[----:B------:R-:W2:Y:S02]  /*1170*/  SHFL.BFLY PT, R3, R6, 0x1, 0x1f ;  /* 0x0c201f0006037f89 */ /* 0x000ea400000e0000 */
[----:B--2---:R-:W-:Y:S02]  /*1180*/  FMNMX R7, R6, R3, !PT ;  /* 0x0000000306077209 */ /* 0x004fe40007800000 */
[----:B------:R-:W-:-:S03]  /*1190*/  FMNMX R3, R26, R27, !PT ;  /* 0x0000001b1a037209 */ /* 0x000fc60007800000 */
[----:B------:R-:W2:Y:S01]  /*11a0*/  SHFL.BFLY PT, R8, R7, 0x2, 0x1f ;  /* 0x0c401f0007087f89 */ /* 0x000ea200000e0000 */
[----:B------:R-:W-:-:S04]  /*11b0*/  FMNMX R4, R30, R3, !PT ;  /* 0x000000031e047209 */ /* 0x000fc80007800000 */
[----:B------:R-:W-:-:S04]  /*11c0*/  FMNMX R3, R31, R4, !PT ;  /* 0x000000041f037209 */ /* 0x000fc80007800000 */
[----:B------:R-:W-:-:S04]  /*11d0*/  FMNMX R4, R34, R3, !PT ;  /* 0x0000000322047209 */ /* 0x000fc80007800000 */
[----:B------:R-:W-:-:S04]  /*11e0*/  FMNMX R5, R35, R4, !PT ;  /* 0x0000000423057209 */ /* 0x000fc80007800000 */
[----:B------:R-:W-:-:S04]  /*11f0*/  FMNMX R4, R38, R5, !PT ;  /* 0x0000000526047209 */ /* 0x000fc80007800000 */
[----:B------:R-:W-:Y:S02]  /*1200*/  FMNMX R5, R39, R4, !PT ;  /* 0x0000000427057209 */ /* 0x000fe40007800000 */
[----:B--2---:R-:W-:Y:S02]  /*1210*/  FMNMX R3, R7, R8, !PT ;  /* 0x0000000807037209 */ /* 0x004fe40007800000 */
[----:B------:R-:W-:Y:S02]  /*1220*/  FMNMX R4, R42, R5, !PT ;  /* 0x000000052a047209 */ /* 0x000fe40007800000 */
[----:B------:R-:W-:Y:S02]  /*1230*/  FSETP.NEU.AND P1, PT, R3, -INF , PT ;  /* 0xff8000000300780b */ /* 0x000fe40003f2d000 */
[----:B------:R-:W-:Y:S02]  /*1240*/  FMNMX R5, R43, R4, !PT ;  /* 0x000000042b057209 */ /* 0x000fe40007800000 */
[----:B------:R-:W-:-:S02]  /*1250*/  FSEL R6, R3, RZ, P1 ;  /* 0x000000ff03067208 */ /* 0x000fc40000800000 */
[----:B------:R-:W-:Y:S02]  /*1260*/  FMNMX R4, R46, R5, !PT ;  /* 0x000000052e047209 */ /* 0x000fe40007800000 */
[----:B------:R-:W-:Y:S01]  /*1270*/  LOP3.LUT R7, R0, 0x3, RZ, 0xc0, !PT ;  /* 0x0000000300077812 */ /* 0x000fe200078ec0ff */
[----:B------:R-:W-:Y:S01]  /*1280*/  FMUL R6, R6, UR7 ;  /* 0x0000000706067c20 */ /* 0x000fe20008400000 */
[----:B------:R-:W-:Y:S01]  /*1290*/  FMNMX R5, R47, R4, !PT ;  /* 0x000000042f057209 */ /* 0x000fe20007800000 */
[----:B------:R-:W-:Y:S02]  /*12a0*/  IMAD.SHL.U32 R0, R0, 0x4, RZ ;  /* 0x0000000400007824 */ /* 0x000fe400078e00ff */
[--C-:B------:R-:W-:Y:S01]  /*12b0*/  FFMA R24, R24, UR7, -R6.reuse ;  /* 0x0000000718187c23 */ /* 0x100fe20008000806 */
[----:B------:R-:W-:Y:S01]  /*12c0*/  FMNMX R4, R50, R5, !PT ;  /* 0x0000000532047209 */ /* 0x000fe20007800000 */
[--C-:B------:R-:W-:Y:S01]  /*12d0*/  FFMA R25, R25, UR7, -R6.reuse ;  /* 0x0000000719197c23 */ /* 0x100fe20008000806 */
[--C-:B------:R-:W-:Y:S01]  /*12e0*/  FFMA R28, R28, UR7, -R6.reuse ;  /* 0x000000071c1c7c23 */ /* 0x100fe20008000806 */
[--C-:B------:R-:W-:Y:S01]  /*12f0*/  FFMA R36, R36, UR7, -R6.reuse ;  /* 0x0000000724247c23 */ /* 0x100fe20008000806 */
[----:B------:R-:W-:Y:S01]  /*1300*/  FSETP.GEU.AND P2, PT, R24, -126, PT ;  /* 0xc2fc00001800780b */ /* 0x000fe20003f4e000 */
[--C-:B------:R-:W-:Y:S01]  /*1310*/  FFMA R32, R32, UR7, -R6.reuse ;  /* 0x0000000720207c23 */ /* 0x100fe20008000806 */
[----:B------:R-:W-:Y:S01]  /*1320*/  FMNMX R5, R51, R4, !PT ;  /* 0x0000000433057209 */ /* 0x000fe20007800000 */
        /* <DEDUP_REMOVED lines=10> */
[----:B------:R-:W-:Y:S01]  /*13d0*/  @!P2 FMUL R24, R24, 0.5 ;  /* 0x3f0000001818a820 */ /* 0x000fe20000400000 */
[----:B------:R-:W-:Y:S01]  /*13e0*/  FSETP.GEU.AND P5, PT, R29, -126, PT ;  /* 0xc2fc00001d00780b */ /* 0x000fe20003fae000 */
[----:B------:R-:W2:Y:S01]  /*13f0*/  SHFL.BFLY PT, R5, R4, 0x1, 0x1f ;  /* 0x0c201f0004057f89 */ /* 0x000ea200000e0000 */
[----:B------:R-:W-:Y:S01]  /*1400*/  FSETP.GEU.AND P4, PT, R33, -126, PT ;  /* 0xc2fc00002100780b */ /* 0x000fe20003f8e000 */
[----:B------:R-:W-:Y:S01]  /*1410*/  @!P3 FMUL R25, R25, 0.5 ;  /* 0x3f0000001919b820 */ /* 0x000fe20000400000 */
[--C-:B------:R-:W-:Y:S01]  /*1420*/  FFMA R41, R41, UR7, -R6.reuse ;  /* 0x0000000729297c23 */ /* 0x100fe20008000806 */
[----:B------:R-:W3:Y:S01]  /*1430*/  MUFU.EX2 R24, R24 ;  /* 0x0000001800187308 */ /* 0x000ee20000000800 */
[--C-:B------:R-:W-:Y:S01]  /*1440*/  FFMA R44, R44, UR7, -R6.reuse ;  /* 0x000000072c2c7c23 */ /* 0x100fe20008000806 */
[----:B------:R-:W-:Y:S01]  /*1450*/  @!P6 FMUL R28, R28, 0.5 ;  /* 0x3f0000001c1ce820 */ /* 0x000fe20000400000 */
[--C-:B------:R-:W-:Y:S01]  /*1460*/  FFMA R49, R49, UR7, -R6.reuse ;  /* 0x0000000731317c23 */ /* 0x100fe20008000806 */
[--C-:B------:R-:W-:Y:S01]  /*1470*/  FFMA R45, R45, UR7, -R6.reuse ;  /* 0x000000072d2d7c23 */ /* 0x100fe20008000806 */
[--C-:B------:R-:W-:Y:S01]  /*1480*/  FFMA R52, R52, UR7, -R6.reuse ;  /* 0x0000000734347c23 */ /* 0x100fe20008000806 */
[----:B------:R-:W-:Y:S01]  /*1490*/  @!P1 FMUL R32, R32, 0.5 ;  /* 0x3f00000020209820 */ /* 0x000fe20000400000 */
[----:B------:R-:W-:Y:S01]  /*14a0*/  FFMA R6, R53, UR7, -R6 ;  /* 0x0000000735067c23 */ /* 0x000fe20008000806 */
[----:B------:R-:W4:Y:S01]  /*14b0*/  MUFU.EX2 R8, R25 ;  /* 0x0000001900087308 */ /* 0x000f220000000800 */
[----:B------:R-:W-:Y:S01]  /*14c0*/  @!P5 FMUL R29, R29, 0.5 ;  /* 0x3f0000001d1dd820 */ /* 0x000fe20000400000 */
[----:B------:R-:W-:Y:S01]  /*14d0*/  @!P4 FMUL R33, R33, 0.5 ;  /* 0x3f0000002121c820 */ /* 0x000fe20000400000 */
[----:B------:R-:W-:Y:S01]  /*14e0*/  VIADD R7, R7, 0xffffffff ;  /* 0xffffffff07077836 */ /* 0x000fe20000000000 */
[----:B------:R-:W-:-:S04]  /*14f0*/  LOP3.LUT R0, R0, 0xc, RZ, 0xc0, !PT ;  /* 0x0000000c00007812 */ /* 0x000fc800078ec0ff */
[----:B------:R-:W5:Y:S01]  /*1500*/  MUFU.EX2 R28, R28 ;  /* 0x0000001c001c7308 */ /* 0x000f620000000800 */
[----:B---3--:R-:W-:Y:S01]  /*1510*/  @!P2 FMUL R24, R24, R24 ;  /* 0x000000181818a220 */ /* 0x008fe20000400000 */
[----:B------:R-:W-:Y:S02]  /*1520*/  FSETP.GEU.AND P2, PT, R36, -126, PT ;  /* 0xc2fc00002400780b */ /* 0x000fe40003f4e000 */
[----:B--2---:R-:W-:Y:S02]  /*1530*/  FMNMX R4, R4, R5, !PT ;  /* 0x0000000504047209 */ /* 0x004fe40007800000 */
[----:B------:R-:W-:Y:S02]  /*1540*/  F2FP.SATFINITE.E4M3.F32.PACK_AB_MERGE_C R23, R87, R24, RZ ;  /* 0x000000185717723e */ /* 0x000fe400048070ff */
[----:B------:R-:W2:Y:S01]  /*1550*/  MUFU.EX2 R10, R29 ;  /* 0x0000001d000a7308 */ /* 0x000ea20000000800 */
[----:B----4-:R-:W-:Y:S01]  /*1560*/  @!P3 FMUL R8, R8, R8 ;  /* 0x000000080808b220 */ /* 0x010fe20000400000 */
[----:B------:R-:W-:Y:S01]  /*1570*/  FSETP.GEU.AND P3, PT, R37, -126, PT ;  /* 0xc2fc00002500780b */ /* 0x000fe20003f6e000 */
[----:B------:R-:W3:Y:S01]  /*1580*/  SHFL.BFLY PT, R5, R4, 0x2, 0x1f ;  /* 0x0c401f0004057f89 */ /* 0x000ee200000e0000 */
[----:B------:R-:W-:-:S02]  /*1590*/  LOP3.LUT R23, R23, 0xff, RZ, 0xc0, !PT ;  /* 0x000000ff17177812 */ /* 0x000fc400078ec0ff */
[----:B------:R-:W-:Y:S01]  /*15a0*/  F2FP.SATFINITE.E4M3.F32.PACK_AB_MERGE_C R25, R87, R8, RZ ;  /* 0x000000085719723e */ /* 0x000fe200048070ff */
[----:B------:R-:W-:Y:S01]  /*15b0*/  @!P2 FMUL R36, R36, 0.5 ;  /* 0x3f0000002424a820 */ /* 0x000fe20000400000 */
[----:B------:R-:W4:Y:S01]  /*15c0*/  MUFU.EX2 R32, R32 ;  /* 0x0000002000207308 */ /* 0x000f220000000800 */
[----:B-----5:R-:W-:Y:S01]  /*15d0*/  @!P6 FMUL R28, R28, R28 ;  /* 0x0000001c1c1ce220 */ /* 0x020fe20000400000 */
[----:B------:R-:W-:-:S05]  /*15e0*/  FSETP.GEU.AND P6, PT, R40, -126, PT ;  /* 0xc2fc00002800780b */ /* 0x000fca0003fce000 */
[----:B------:R-:W-:Y:S01]  /*15f0*/  @!P3 FMUL R37, R37, 0.5 ;  /* 0x3f0000002525b820 */ /* 0x000fe20000400000 */
[----:B------:R-:W5:Y:S01]  /*1600*/  MUFU.EX2 R36, R36 ;  /* 0x0000002400247308 */ /* 0x000f620000000800 */
[----:B--2---:R-:W-:Y:S01]  /*1610*/  @!P5 FMUL R10, R10, R10 ;  /* 0x0000000a0a0ad220 */ /* 0x004fe20000400000 */
[----:B------:R-:W-:-:S04]  /*1620*/  FSETP.GEU.AND P5, PT, R41, -126, PT ;  /* 0xc2fc00002900780b */ /* 0x000fc80003fae000 */
[----:B------:R-:W-:Y:S01]  /*1630*/  F2FP.SATFINITE.E4M3.F32.PACK_AB_MERGE_C R29, R87, R10, RZ ;  /* 0x0000000a571d723e */ /* 0x000fe200048070ff */
[----:B------:R-:W-:Y:S01]  /*1640*/  @!P6 FMUL R40, R40, 0.5 ;  /* 0x3f0000002828e820 */ /* 0x000fe20000400000 */
[----:B------:R-:W2:Y:S01]  /*1650*/  MUFU.EX2 R14, R37 ;  /* 0x00000025000e7308 */ /* 0x000ea20000000800 */
[----:B----4-:R-:W-:Y:S01]  /*1660*/  @!P1 FMUL R32, R32, R32 ;  /* 0x0000002020209220 */ /* 0x010fe20000400000 */
[----:B------:R-:W-:Y:S02]  /*1670*/  FSETP.GEU.AND P1, PT, R44, -126, PT ;  /* 0xc2fc00002c00780b */ /* 0x000fe40003f2e000 */
[----:B---3--:R-:W-:Y:S02]  /*1680*/  FMNMX R4, R4, R5, !PT ;  /* 0x0000000504047209 */ /* 0x008fe40007800000 */
[----:B------:R-:W-:Y:S01]  /*1690*/  LOP3.LUT R29, R29, 0xffff, RZ, 0xc0, !PT ;  /* 0x0000ffff1d1d7812 */ /* 0x000fe200078ec0ff */
[----:B------:R-:W-:Y:S01]  /*16a0*/  @!P5 FMUL R41, R41, 0.5 ;  /* 0x3f0000002929d820 */ /* 0x000fe20000400000 */
[----:B------:R-:W3:Y:S01]  /*16b0*/  MUFU.EX2 R12, R33 ;  /* 0x00000021000c7308 */ /* 0x000ee20000000800 */
[----:B-----5:R-:W-:Y:S01]  /*16c0*/  @!P2 FMUL R36, R36, R36 ;  /* 0x000000242424a220 */ /* 0x020fe20000400000 */
[----:B------:R-:W-:-:S04]  /*16d0*/  FSETP.NEU.AND P2, PT, R4, -INF , PT ;  /* 0xff8000000400780b */ /* 0x000fc80003f4d000 */
[----:B------:R-:W-:Y:S01]  /*16e0*/  FSEL R5, R4, RZ, P2 ;  /* 0x000000ff04057208 */ /* 0x000fe20001000000 */
[----:B------:R-:W-:Y:S01]  /*16f0*/  @!P1 FMUL R44, R44, 0.5 ;  /* 0x3f0000002c2c9820 */ /* 0x000fe20000400000 */
[----:B------:R-:W-:Y:S01]  /*1700*/  FSETP.GEU.AND P2, PT, R49, -126, PT ;  /* 0xc2fc00003100780b */ /* 0x000fe20003f4e000 */
[----:B--2---:R-:W-:Y:S01]  /*1710*/  @!P3 FMUL R14, R14, R14 ;  /* 0x0000000e0e0eb220 */ /* 0x004fe20000400000 */
[----:B------:R-:W-:Y:S01]  /*1720*/  FSETP.GEU.AND P3, PT, R48, -126, PT ;  /* 0xc2fc00003000780b */ /* 0x000fe20003f6e000 */
[----:B------:R-:W2:Y:S01]  /*1730*/  MUFU.EX2 R40, R40 ;  /* 0x0000002800287308 */ /* 0x000ea20000000800 */
[----:B------:R-:W-:Y:S02]  /*1740*/  FMUL R5, R5, UR7 ;  /* 0x0000000705057c20 */ /* 0x000fe40008400000 */
[----:B------:R-:W-:Y:S02]  /*1750*/  F2FP.SATFINITE.E4M3.F32.PACK_AB_MERGE_C R37, R87, R14, RZ ;  /* 0x0000000e5725723e */ /* 0x000fe400048070ff */
[--C-:B------:R-:W-:Y:S01]  /*1760*/  FFMA R30, R30, UR7, -R5.reuse ;  /* 0x000000071e1e7c23 */ /* 0x100fe20008000805 */
[----:B---3--:R-:W-:Y:S01]  /*1770*/  @!P4 FMUL R12, R12, R12 ;  /* 0x0000000c0c0cc220 */ /* 0x008fe20000400000 */
[----:B------:R-:W-:Y:S01]  /*1780*/  FSETP.GEU.AND P4, PT, R45, -126, PT ;  /* 0xc2fc00002d00780b */ /* 0x000fe20003f8e000 */
[----:B------:R-:W3:Y:S01]  /*1790*/  MUFU.EX2 R41, R41 ;  /* 0x0000002900297308 */ /* 0x000ee20000000800 */
[--C-:B------:R-:W-:Y:S01]  /*17a0*/  FFMA R26, R26, UR7, -R5.reuse ;  /* 0x000000071a1a7c23 */ /* 0x100fe20008000805 */
[----:B------:R-:W-:Y:S01]  /*17b0*/  @!P2 FMUL R49, R49, 0.5 ;  /* 0x3f0000003131a820 */ /* 0x000fe20000400000 */
[--C-:B------:R-:W-:Y:S01]  /*17c0*/  FFMA R31, R31, UR7, -R5.reuse ;  /* 0x000000071f1f7c23 */ /* 0x100fe20008000805 */
[----:B------:R-:W-:Y:S01]  /*17d0*/  @!P3 FMUL R48, R48, 0.5 ;  /* 0x3f0000003030b820 */ /* 0x000fe20000400000 */
[--C-:B------:R-:W-:Y:S01]  /*17e0*/  FFMA R27, R27, UR7, -R5.reuse ;  /* 0x000000071b1b7c23 */ /* 0x100fe20008000805 */
[--C-:B------:R-:W-:Y:S01]  /*17f0*/  FFMA R34, R34, UR7, -R5.reuse ;  /* 0x0000000722227c23 */ /* 0x100fe20008000805 */
[--C-:B------:R-:W-:Y:S01]  /*1800*/  FFMA R42, R42, UR7, -R5.reuse ;  /* 0x000000072a2a7c23 */ /* 0x100fe20008000805 */
[----:B------:R-:W4:Y:S01]  /*1810*/  MUFU.EX2 R44, R44 ;  /* 0x0000002c002c7308 */ /* 0x000f220000000800 */
[----:B--2---:R-:W-:Y:S01]  /*1820*/  @!P6 FMUL R40, R40, R40 ;  /* 0x000000282828e220 */ /* 0x004fe20000400000 */
[----:B------:R-:W-:Y:S01]  /*1830*/  FSETP.GEU.AND P6, PT, R52, -126, PT ;  /* 0xc2fc00003400780b */ /* 0x000fe20003fce000 */
[--C-:B------:R-:W-:Y:S01]  /*1840*/  FFMA R43, R43, UR7, -R5.reuse ;  /* 0x000000072b2b7c23 */ /* 0x100fe20008000805 */
[----:B------:R-:W-:Y:S01]  /*1850*/  @!P4 FMUL R45, R45, 0.5 ;  /* 0x3f0000002d2dc820 */ /* 0x000fe20000400000 */
[--C-:B------:R-:W-:Y:S01]  /*1860*/  FFMA R35, R35, UR7, -R5.reuse ;  /* 0x0000000723237c23 */ /* 0x100fe20008000805 */
[--C-:B------:R-:W-:Y:S01]  /*1870*/  FFMA R38, R38, UR7, -R5.reuse ;  /* 0x0000000726267c23 */ /* 0x100fe20008000805 */
[--C-:B------:R-:W-:Y:S01]  /*1880*/  FFMA R39, R39, UR7, -R5.reuse ;  /* 0x0000000727277c23 */ /* 0x100fe20008000805 */
[----:B------:R-:W2:Y:S01]  /*1890*/  MUFU.EX2 R48, R48 ;  /* 0x0000003000307308 */ /* 0x000ea20000000800 */
[----:B---3--:R-:W-:Y:S01]  /*18a0*/  @!P5 FMUL R41, R41, R41 ;  /* 0x000000292929d220 */ /* 0x008fe20000400000 */
[----:B------:R-:W-:Y:S01]  /*18b0*/  FSETP.GEU.AND P5, PT, R6, -126, PT ;  /* 0xc2fc00000600780b */ /* 0x000fe20003fae000 */
[--C-:B------:R-:W-:Y:S01]  /*18c0*/  FFMA R46, R46, UR7, -R5.reuse ;  /* 0x000000072e2e7c23 */ /* 0x100fe20008000805 */
[--C-:B------:R-:W-:Y:S01]  /*18d0*/  FFMA R47, R47, UR7, -R5.reuse ;  /* 0x000000072f2f7c23 */ /* 0x100fe20008000805 */
[--C-:B------:R-:W-:Y:S01]  /*18e0*/  FFMA R50, R50, UR7, -R5.reuse ;  /* 0x0000000732327c23 */ /* 0x100fe20008000805 */
[--C-:B------:R-:W-:Y:S01]  /*18f0*/  FFMA R51, R51, UR7, -R5.reuse ;  /* 0x0000000733337c23 */ /* 0x100fe20008000805 */
[----:B------:R-:W-:Y:S01]  /*1900*/  @!P6 FMUL R52, R52, 0.5 ;  /* 0x3f0000003434e820 */ /* 0x000fe20000400000 */
[----:B------:R-:W3:Y:S01]  /*1910*/  MUFU.EX2 R49, R49 ;  /* 0x0000003100317308 */ /* 0x000ee20000000800 */
[----:B----4-:R-:W-:Y:S01]  /*1920*/  @!P1 FMUL R44, R44, R44 ;  /* 0x0000002c2c2c9220 */ /* 0x010fe20000400000 */
[----:B------:R-:W-:Y:S01]  /*1930*/  FSETP.GEU.AND P1, PT, R26, -126, PT ;  /* 0xc2fc00001a00780b */ /* 0x000fe20003f2e000 */
[--C-:B------:R-:W-:Y:S01]  /*1940*/  FFMA R54, R54, UR7, -R5.reuse ;  /* 0x0000000736367c23 */ /* 0x100fe20008000805 */
[----:B------:R-:W-:Y:S01]  /*1950*/  FFMA R5, R55, UR7, -R5 ;  /* 0x0000000737057c23 */ /* 0x000fe20008000805 */
[----:B------:R-:W-:Y:S01]  /*1960*/  ULOP3.LUT UR7, UR21, 0x8, URZ, 0xc, !UPT ;  /* 0x0000000815077892 */ /* 0x000fe2000f8e0c3f */
[----:B------:R-:W-:Y:S01]  /*1970*/  F2FP.SATFINITE.E4M3.F32.PACK_AB_MERGE_C R33, R87, R12, RZ ;  /* 0x0000000c5721723e */ /* 0x000fe200048070ff */
[----:B------:R-:W-:Y:S01]  /*1980*/  @!P5 FMUL R6, R6, 0.5 ;  /* 0x3f0000000606d820 */ /* 0x000fe20000400000 */
[----:B------:R-:W4:Y:S01]  /*1990*/  MUFU.EX2 R45, R45 ;  /* 0x0000002d002d7308 */ /* 0x000f220000000800 */
[----:B--2---:R-:W-:Y:S01]  /*19a0*/  @!P3 FMUL R48, R48, R48 ;  /* 0x000000303030b220 */ /* 0x004fe20000400000 */
[----:B------:R-:W-:-:S02]  /*19b0*/  FSETP.GEU.AND P3, PT, R30, -126, PT ;  /* 0xc2fc00001e00780b */ /* 0x000fc40003f6e000 */
[----:B------:R-:W-:Y:S02]  /*19c0*/  MOV R9, UR7 ;  /* 0x0000000700097c02 */ /* 0x000fe40008000f00 */
[----:B------:R-:W-:Y:S01]  /*19d0*/  LOP3.LUT R37, R37, 0xffff, RZ, 0xc0, !PT ;  /* 0x0000ffff25257812 */ /* 0x000fe200078ec0ff */
[----:B------:R-:W-:Y:S01]  /*19e0*/  @!P1 FMUL R26, R26, 0.5 ;  /* 0x3f0000001a1a9820 */ /* 0x000fe20000400000 */
[----:B------:R-:W2:Y:S01]  /*19f0*/  MUFU.EX2 R52, R52 ;  /* 0x0000003400347308 */ /* 0x000ea20000000800 */
[----:B---3--:R-:W-:Y:S01]  /*1a00*/  @!P2 FMUL R49, R49, R49 ;  /* 0x000000313131a220 */ /* 0x008fe20000400000 */
[----:B------:R-:W-:Y:S01]  /*1a10*/  FSETP.GEU.AND P2, PT, R31, -126, PT ;  /* 0xc2fc00001f00780b */ /* 0x000fe20003f4e000 */
[----:B------:R3:W-:Y:S01]  /*1a20*/  SYNCS.ARRIVE.TRANS64.A1T0 RZ, [R9+UR22], RZ ;  /* 0x000000ff09ff79a7 */ /* 0x0007e20008100016 */
[----:B------:R-:W-:-:S03]  /*1a30*/  LOP3.LUT R33, R33, 0xffff, RZ, 0xc0, !PT ;  /* 0x0000ffff21217812 */ /* 0x000fc600078ec0ff */
[----:B------:R-:W-:Y:S01]  /*1a40*/  @!P3 FMUL R30, R30, 0.5 ;  /* 0x3f0000001e1eb820 */ /* 0x000fe20000400000 */
[----:B------:R-:W5:Y:S01]  /*1a50*/  MUFU.EX2 R6, R6 ;  /* 0x0000000600067308 */ /* 0x000f620000000800 */
[----:B----4-:R-:W-:Y:S01]  /*1a60*/  @!P4 FMUL R45, R45, R45 ;  /* 0x0000002d2d2dc220 */ /* 0x010fe20000400000 */
[----:B------:R-:W-:Y:S01]  /*1a70*/  FSETP.GEU.AND P4, PT, R27, -126, PT ;  /* 0xc2fc00001b00780b */ /* 0x000fe20003f8e000 */
[----:B---3--:R-:W-:Y:S01]  /*1a80*/  FADD R9, R8, R41 ;  /* 0x0000002908097221 */ /* 0x008fe20000000000 */
[----:B------:R-:W-:Y:S01]  /*1a90*/  FADD R8, R28, R44 ;  /* 0x0000002c1c087221 */ /* 0x000fe20000000000 */
[----:B------:R-:W-:Y:S01]  /*1aa0*/  F2FP.SATFINITE.E4M3.F32.PACK_AB_MERGE_C R28, R87, R28, RZ ;  /* 0x0000001c571c723e */ /* 0x000fe200048070ff */
[----:B------:R-:W-:Y:S01]  /*1ab0*/  FADD R11, R10, R45 ;  /* 0x0000002d0a0b7221 */ /* 0x000fe20000000000 */
[----:B------:R-:W-:Y:S01]  /*1ac0*/  @!P2 FMUL R31, R31, 0.5 ;  /* 0x3f0000001f1fa820 */ /* 0x000fe20000400000 */
[----:B------:R-:W3:Y:S01]  /*1ad0*/  MUFU.EX2 R30, R30 ;  /* 0x0000001e001e7308 */ /* 0x000ee20000000800 */
[----:B--2---:R-:W-:Y:S01]  /*1ae0*/  @!P6 FMUL R52, R52, R52 ;  /* 0x000000343434e220 */ /* 0x004fe20000400000 */
[----:B------:R-:W-:Y:S01]  /*1af0*/  FSETP.GEU.AND P6, PT, R34, -126, PT ;  /* 0xc2fc00002200780b */ /* 0x000fe20003fce000 */
[----:B------:R-:W-:Y:S01]  /*1b00*/  FADD R10, R32, R48 ;  /* 0x00000030200a7221 */ /* 0x000fe20000000000 */
[----:B------:R-:W-:Y:S01]  /*1b10*/  LOP3.LUT R28, R28, 0xff, RZ, 0xc0, !PT ;  /* 0x000000ff1c1c7812 */ /* 0x000fe200078ec0ff */
[----:B------:R-:W-:Y:S01]  /*1b20*/  FADD R13, R36, R52 ;  /* 0x00000034240d7221 */ /* 0x000fe20000000000 */
[----:B------:R-:W-:Y:S01]  /*1b30*/  F2FP.SATFINITE.E4M3.F32.PACK_AB_MERGE_C R36, R87, R36, RZ ;  /* 0x000000245724723e */ /* 0x000fe200048070ff */
[----:B------:R-:W-:Y:S01]  /*1b40*/  @!P4 FMUL R27, R27, 0.5 ;  /* 0x3f0000001b1bc820 */ /* 0x000fe20000400000 */
[----:B------:R-:W2:Y:S01]  /*1b50*/  MUFU.EX2 R18, R31 ;  /* 0x0000001f00127308 */ /* 0x000ea20000000800 */
[----:B-----5:R-:W-:Y:S01]  /*1b60*/  @!P5 FMUL R6, R6, R6 ;  /* 0x000000060606d220 */ /* 0x020fe20000400000 */
[----:B------:R-:W-:Y:S01]  /*1b70*/  FSETP.GEU.AND P5, PT, R35, -126, PT ;  /* 0xc2fc00002300780b */ /* 0x000fe20003fae000 */
[----:B------:R-:W-:Y:S01]  /*1b80*/  FADD R8, R8, R13 ;  /* 0x0000000d08087221 */ /* 0x000fe20000000000 */
[----:B------:R-:W-:-:S02]  /*1b90*/  F2FP.SATFINITE.E4M3.F32.PACK_AB_MERGE_C R32, R87, R32, RZ ;  /* 0x000000205720723e */ /* 0x000fc400048070ff */
[C---:B------:R-:W-:Y:S01]  /*1ba0*/  F2FP.SATFINITE.E4M3.F32.PACK_AB_MERGE_C R41, R87.reuse, R41, RZ ;  /* 0x000000295729723e */ /* 0x040fe200048070ff */
[----:B------:R-:W-:Y:S01]  /*1bb0*/  @!P6 FMUL R34, R34, 0.5 ;  /* 0x3f0000002222e820 */ /* 0x000fe20000400000 */
[----:B------:R-:W4:Y:S01]  /*1bc0*/  MUFU.EX2 R26, R26 ;  /* 0x0000001a001a7308 */ /* 0x000f220000000800 */
[----:B---3--:R-:W-:Y:S01]  /*1bd0*/  @!P3 FMUL R30, R30, R30 ;  /* 0x0000001e1e1eb220 */ /* 0x008fe20000400000 */
[----:B------:R-:W-:Y:S02]  /*1be0*/  FSETP.GEU.AND P3, PT, R42, -126, PT ;  /* 0xc2fc00002a00780b */ /* 0x000fe40003f6e000 */
[C---:B------:R-:W-:Y:S02]  /*1bf0*/  F2FP.SATFINITE.E4M3.F32.PACK_AB_MERGE_C R44, R87.reuse, R44, RZ ;  /* 0x0000002c572c723e */ /* 0x040fe400048070ff */
[----:B------:R-:W-:Y:S01]  /*1c00*/  F2FP.SATFINITE.E4M3.F32.PACK_AB_MERGE_C R45, R87, R45, RZ ;  /* 0x0000002d572d723e */ /* 0x000fe200048070ff */
[----:B------:R-:W-:Y:S01]  /*1c10*/  @!P5 FMUL R35, R35, 0.5 ;  /* 0x3f0000002323d820 */ /* 0x000fe20000400000 */
[----:B------:R-:W3:Y:S01]  /*1c20*/  MUFU.EX2 R16, R27 ;  /* 0x0000001b00107308 */ /* 0x000ee20000000800 */
[----:B--2---:R-:W-:Y:S01]  /*1c30*/  @!P2 FMUL R18, R18, R18 ;  /* 0x000000121212a220 */ /* 0x004fe20000400000 */
[----:B------:R-:W-:-:S02]  /*1c40*/  FSETP.GEU.AND P2, PT, R43, -126, PT ;  /* 0xc2fc00002b00780b */ /* 0x000fc40003f4e000 */
[C---:B------:R-:W-:Y:S02]  /*1c50*/  F2FP.SATFINITE.E4M3.F32.PACK_AB_MERGE_C R48, R87.reuse, R48, RZ ;  /* 0x000000305730723e */ /* 0x040fe400048070ff */
[C---:B------:R-:W-:Y:S01]  /*1c60*/  F2FP.SATFINITE.E4M3.F32.PACK_AB_MERGE_C R31, R87.reuse, R18, RZ ;  /* 0x00000012571f723e */ /* 0x040fe200048070ff */
[----:B------:R-:W-:Y:S01]  /*1c70*/  @!P3 FMUL R42, R42, 0.5 ;  /* 0x3f0000002a2ab820 */ /* 0x000fe20000400000 */
[----:B------:R-:W2:Y:S01]  /*1c80*/  MUFU.EX2 R34, R34 ;  /* 0x0000002200227308 */ /* 0x000ea20000000800 */
[----:B----4-:R-:W-:Y:S01]  /*1c90*/  @!P1 FMUL R26, R26, R26 ;  /* 0x0000001a1a1a9220 */ /* 0x010fe20000400000 */
[----:B------:R-:W-:Y:S02]  /*1ca0*/  FSETP.GEU.AND P1, PT, R38, -126, PT ;  /* 0xc2fc00002600780b */ /* 0x000fe40003f2e000 */
[----:B------:R-:W-:Y:S02]  /*1cb0*/  F2FP.SATFINITE.E4M3.F32.PACK_AB_MERGE_C R52, R87, R52, RZ ;  /* 0x000000345734723e */ /* 0x000fe400048070ff */
[----:B------:R-:W-:Y:S01]  /*1cc0*/  LOP3.LUT R36, R36, 0xff, RZ, 0xc0, !PT ;  /* 0x000000ff24247812 */ /* 0x000fe200078ec0ff */
[----:B------:R-:W-:Y:S01]  /*1cd0*/  @!P2 FMUL R43, R43, 0.5 ;  /* 0x3f0000002b2ba820 */ /* 0x000fe20000400000 */
[----:B------:R-:W4:Y:S01]  /*1ce0*/  MUFU.EX2 R20, R35 ;  /* 0x0000002300147308 */ /* 0x000f220000000800 */
[----:B---3--:R-:W-:Y:S01]  /*1cf0*/  @!P4 FMUL R16, R16, R16 ;  /* 0x000000101010c220 */ /* 0x008fe20000400000 */
[----:B------:R-:W-:-:S02]  /*1d00*/  FSETP.GEU.AND P4, PT, R39, -126, PT ;  /* 0xc2fc00002700780b */ /* 0x000fc40003f8e000 */
[----:B------:R-:W-:Y:S02]  /*1d10*/  PRMT R28, R29, 0x7604, R28 ;  /* 0x000076041d1c7816 */ /* 0x000fe4000000001c */
[----:B------:R-:W-:Y:S01]  /*1d20*/  F2FP.SATFINITE.E4M3.F32.PACK_AB_MERGE_C R27, R87, R16, RZ ;  /* 0x00000010571b723e */ /* 0x000fe200048070ff */
[----:B------:R-:W-:Y:S01]  /*1d30*/  @!P1 FMUL R38, R38, 0.5 ;  /* 0x3f00000026269820 */ /* 0x000fe20000400000 */
[----:B------:R-:W3:Y:S01]  /*1d40*/  MUFU.EX2 R42, R42 ;  /* 0x0000002a002a7308 */ /* 0x000ee20000000800 */
[----:B--2---:R-:W-:Y:S01]  /*1d50*/  @!P6 FMUL R34, R34, R34 ;  /* 0x000000222222e220 */ /* 0x004fe20000400000 */
[----:B------:R-:W-:Y:S02]  /*1d60*/  FSETP.GEU.AND P6, PT, R46, -126, PT ;  /* 0xc2fc00002e00780b */ /* 0x000fe40003fce000 */
[----:B------:R-:W-:Y:S02]  /*1d70*/  LOP3.LUT R27, R27, 0xffff, RZ, 0xc0, !PT ;  /* 0x0000ffff1b1b7812 */ /* 0x000fe400078ec0ff */
[----:B------:R-:W-:Y:S01]  /*1d80*/  LOP3.LUT R32, R32, 0xff, RZ, 0xc0, !PT ;  /* 0x000000ff20207812 */ /* 0x000fe200078ec0ff */
[----:B------:R-:W-:Y:S01]  /*1d90*/  @!P4 FMUL R39, R39, 0.5 ;  /* 0x3f0000002727c820 */ /* 0x000fe20000400000 */
[----:B------:R-:W2:Y:S01]  /*1da0*/  MUFU.EX2 R43, R43 ;  /* 0x0000002b002b7308 */ /* 0x000ea20000000800 */
[----:B----4-:R-:W-:Y:S01]  /*1db0*/  @!P5 FMUL R20, R20, R20 ;  /* 0x000000141414d220 */ /* 0x010fe20000400000 */
[----:B------:R-:W-:-:S02]  /*1dc0*/  FSETP.GEU.AND P5, PT, R47, -126, PT ;  /* 0xc2fc00002f00780b */ /* 0x000fc40003fae000 */
[----:B------:R-:W-:Y:S02]  /*1dd0*/  PRMT R36, R37, 0x7604, R36 ;  /* 0x0000760425247816 */ /* 0x000fe40000000024 */
[----:B------:R-:W-:Y:S01]  /*1de0*/  F2FP.SATFINITE.E4M3.F32.PACK_AB_MERGE_C R35, R87, R20, RZ ;  /* 0x000000145723723e */ /* 0x000fe200048070ff */
[----:B------:R-:W-:Y:S01]  /*1df0*/  @!P6 FMUL R46, R46, 0.5 ;  /* 0x3f0000002e2ee820 */ /* 0x000fe20000400000 */
[----:B------:R4:W5:Y:S01]  /*1e00*/  MUFU.EX2 R22, R39 ;  /* 0x0000002700167308 */ /* 0x0009620000000800 */
[----:B---3--:R-:W-:Y:S01]  /*1e10*/  @!P3 FMUL R42, R42, R42 ;  /* 0x0000002a2a2ab220 */ /* 0x008fe20000400000 */
[----:B------:R-:W-:Y:S02]  /*1e20*/  FSETP.GEU.AND P3, PT, R54, -126, PT ;  /* 0xc2fc00003600780b */ /* 0x000fe40003f6e000 */
[----:B------:R-:W-:Y:S02]  /*1e30*/  LOP3.LUT R41, R41, 0xffff, RZ, 0xc0, !PT ;  /* 0x0000ffff29297812 */ /* 0x000fe400078ec0ff */
[----:B------:R-:W-:Y:S01]  /*1e40*/  LOP3.LUT R44, R44, 0xff, RZ, 0xc0, !PT ;  /* 0x000000ff2c2c7812 */ /* 0x000fe200078ec0ff */
[----:B------:R-:W-:Y:S01]  /*1e50*/  @!P5 FMUL R47, R47, 0.5 ;  /* 0x3f0000002f2fd820 */ /* 0x000fe20000400000 */
[----:B------:R-:W3:Y:S01]  /*1e60*/  MUFU.EX2 R38, R38 ;  /* 0x0000002600267308 */ /* 0x000ee20000000800 */
[----:B--2---:R-:W-:Y:S01]  /*1e70*/  @!P2 FMUL R43, R43, R43 ;  /* 0x0000002b2b2ba220 */ /* 0x004fe20000400000 */
[----:B------:R-:W-:-:S02]  /*1e80*/  FSETP.GEU.AND P2, PT, R5, -126, PT ;  /* 0xc2fc00000500780b */ /* 0x000fc40003f4e000 */
[----:B----4-:R-:W-:Y:S02]  /*1e90*/  F2FP.SATFINITE.E4M3.F32.PACK_AB_MERGE_C R39, R87, R6, RZ ;  /* 0x000000065727723e */ /* 0x010fe400048070ff */
[----:B------:R-:W-:Y:S01]  /*1ea0*/  LOP3.LUT R45, R45, 0xffff, RZ, 0xc0, !PT ;  /* 0x0000ffff2d2d7812 */ /* 0x000fe200078ec0ff */
[----:B------:R-:W-:Y:S01]  /*1eb0*/  @!P3 FMUL R54, R54, 0.5 ;  /* 0x3f0000003636b820 */ /* 0x000fe20000400000 */
[----:B------:R-:W2:Y:S01]  /*1ec0*/  MUFU.EX2 R46, R46 ;  /* 0x0000002e002e7308 */ /* 0x000ea20000000800 */
[----:B-----5:R-:W-:Y:S01]  /*1ed0*/  @!P4 FMUL R22, R22, R22 ;  /* 0x000000161616c220 */ /* 0x020fe20000400000 */
[----:B------:R-:W-:Y:S02]  /*1ee0*/  FSETP.GEU.AND P4, PT, R51, -126, PT ;  /* 0xc2fc00003300780b */ /* 0x000fe40003f8e000 */
[----:B------:R-:W-:Y:S02]  /*1ef0*/  LOP3.LUT R52, R52, 0xff, RZ, 0xc0, !PT ;  /* 0x000000ff34347812 */ /* 0x000fe400078ec0ff */
[----:B------:R-:W-:Y:S01]  /*1f00*/  LOP3.LUT R39, R39, 0xffff, RZ, 0xc0, !PT ;  /* 0x0000ffff27277812 */ /* 0x000fe200078ec0ff */
[----:B------:R-:W-:Y:S01]  /*1f10*/  @!P2 FMUL R5, R5, 0.5 ;  /* 0x3f0000000505a820 */ /* 0x000fe20000400000 */
[----:B------:R-:W4:Y:S01]  /*1f20*/  MUFU.EX2 R47, R47 ;  /* 0x0000002f002f7308 */ /* 0x000f220000000800 */
[----:B---3--:R-:W-:Y:S01]  /*1f30*/  @!P1 FMUL R38, R38, R38 ;  /* 0x0000002626269220 */ /* 0x008fe20000400000 */
[----:B------:R-:W-:-:S02]  /*1f40*/  FSETP.GEU.AND P1, PT, R50, -126, PT ;  /* 0xc2fc00003200780b */ /* 0x000fc40003f2e000 */
[----:B------:R-:W-:Y:S02]  /*1f50*/  LOP3.LUT R31, R31, 0xffff, RZ, 0xc0, !PT ;  /* 0x0000ffff1f1f7812 */ /* 0x000fe400078ec0ff */
[----:B------:R-:W-:Y:S01]  /*1f60*/  PRMT R32, R33, 0x7604, R32 ;  /* 0x0000760421207816 */ /* 0x000fe20000000020 */
[----:B------:R-:W-:Y:S01]  /*1f70*/  @!P4 FMUL R51, R51, 0.5 ;  /* 0x3f0000003333c820 */ /* 0x000fe20000400000 */
[----:B------:R-:W3:Y:S01]  /*1f80*/  MUFU.EX2 R54, R54 ;  /* 0x0000003600367308 */ /* 0x000ee20000000800 */
[----:B--2---:R-:W-:Y:S01]  /*1f90*/  @!P6 FMUL R46, R46, R46 ;  /* 0x0000002e2e2ee220 */ /* 0x004fe20000400000 */
[----:B------:R-:W-:Y:S01]  /*1fa0*/  ISETP.GT.U32.AND P6, PT, R7, 0x1, PT ;  /* 0x000000010700780c */ /* 0x000fe20003fc4070 */
[----:B------:R-:W-:Y:S01]  /*1fb0*/  FADD R7, R24, R40 ;  /* 0x0000002818077221 */ /* 0x000fe20000000000 */
[----:B------:R-:W-:Y:S01]  /*1fc0*/  FADD R24, R12, R49 ;  /* 0x000000310c187221 */ /* 0x000fe20000000000 */
[----:B------:R-:W-:Y:S01]  /*1fd0*/  FADD R12, R14, R6 ;  /* 0x000000060e0c7221 */ /* 0x000fe20000000000 */
[----:B------:R-:W-:Y:S01]  /*1fe0*/  FADD R14, R16, R43 ;  /* 0x0000002b100e7221 */ /* 0x000fe20000000000 */
[----:B------:R-:W-:Y:S01]  /*1ff0*/  @!P1 FMUL R50, R50, 0.5 ;  /* 0x3f00000032329820 */ /* 0x000fe20000400000 */
[----:B------:R-:W2:Y:S01]  /*2000*/  MUFU.EX2 R5, R5 ;  /* 0x0000000500057308 */ /* 0x000ea20000000800 */
[----:B----4-:R-:W-:Y:S01]  /*2010*/  @!P5 FMUL R47, R47, R47 ;  /* 0x0000002f2f2fd220 */ /* 0x010fe20000400000 */
[----:B------:R-:W-:Y:S01]  /*2020*/  FADD R6, R26, R42 ;  /* 0x0000002a1a067221 */ /* 0x000fe20000000000 */
[C---:B------:R-:W-:Y:S01]  /*2030*/  F2FP.SATFINITE.E4M3.F32.PACK_AB_MERGE_C R26, R87.reuse, R26, RZ ;  /* 0x0000001a571a723e */ /* 0x040fe200048070ff */
[----:B------:R-:W-:Y:S01]  /*2040*/  FADD R15, R30, R46 ;  /* 0x0000002e1e0f7221 */ /* 0x000fe20000000000 */
[----:B------:R-:W-:Y:S01]  /*2050*/  FADD R16, R18, R47 ;  /* 0x0000002f12107221 */ /* 0x000fe20000000000 */
[----:B------:R-:W-:Y:S01]  /*2060*/  F2FP.SATFINITE.E4M3.F32.PACK_AB_MERGE_C R40, R87, R40, RZ ;  /* 0x000000285728723e */ /* 0x000fe200048070ff */
[----:B------:R-:W-:Y:S01]  /*2070*/  FADD R7, R7, R10 ;  /* 0x0000000a07077221 */ /* 0x000fe20000000000 */
[----:B------:R-:W4:Y:S01]  /*2080*/  MUFU.EX2 R51, R51 ;  /* 0x0000003300337308 */ /* 0x000f220000000800 */
[----:B---3--:R-:W-:Y:S01]  /*2090*/  @!P3 FMUL R54, R54, R54 ;  /* 0x000000363636b220 */ /* 0x008fe20000400000 */
[----:B------:R-:W-:Y:S01]  /*20a0*/  F2FP.SATFINITE.E4M3.F32.PACK_AB_MERGE_C R49, R87, R49, RZ ;  /* 0x000000315731723e */ /* 0x000fe200048070ff */
[----:B------:R-:W-:Y:S01]  /*20b0*/  IMAD.SHL.U32 R10, R27, 0x1000000, RZ ;  /* 0x010000001b0a7824 */ /* 0x000fe200078e00ff */
[C---:B------:R-:W-:Y:S01]  /*20c0*/  F2FP.SATFINITE.E4M3.F32.PACK_AB_MERGE_C R30, R87.reuse, R30, RZ ;  /* 0x0000001e571e723e */ /* 0x040fe200048070ff */
[----:B------:R-:W-:Y:S01]  /*20d0*/  FADD R18, R38, R54 ;  /* 0x0000003626127221 */ /* 0x000fe20000000000 */
[----:B------:R-:W-:Y:S01]  /*20e0*/  F2FP.SATFINITE.E4M3.F32.PACK_AB_MERGE_C R38, R87, R38, RZ ;  /* 0x000000265726723e */ /* 0x000fe200048070ff */
[----:B------:R-:W-:Y:S01]  /*20f0*/  FADD R7, R7, R8 ;  /* 0x0000000807077221 */ /* 0x000fe20000000000 */
[----:B------:R-:W3:Y:S01]  /*2100*/  MUFU.EX2 R50, R50 ;  /* 0x0000003200327308 */ /* 0x000ee20000000800 */
[----:B--2---:R-:W-:Y:S01]  /*2110*/  @!P2 FMUL R5, R5, R5 ;  /* 0x000000050505a220 */ /* 0x004fe20000400000 */
[C---:B------:R-:W-:Y:S01]  /*2120*/  F2FP.SATFINITE.E4M3.F32.PACK_AB_MERGE_C R42, R87.reuse, R42, RZ ;  /* 0x0000002a572a723e */ /* 0x040fe200048070ff */
[----:B------:R-:W-:Y:S01]  /*2130*/  IMAD.U32 R29, R38, 0x10000, RZ ;  /* 0x00010000261d7824 */ /* 0x000fe200078e00ff */
[C---:B------:R-:W-:Y:S01]  /*2140*/  F2FP.SATFINITE.E4M3.F32.PACK_AB_MERGE_C R43, R87.reuse, R43, RZ ;  /* 0x0000002b572b723e */ /* 0x040fe200048070ff */
[----:B------:R-:W-:Y:S01]  /*2150*/  FADD R21, R22, R5 ;  /* 0x0000000516157221 */ /* 0x000fe20000000000 */
[C---:B------:R-:W-:Y:S01]  /*2160*/  F2FP.SATFINITE.E4M3.F32.PACK_AB_MERGE_C R22, R87.reuse, R22, RZ ;  /* 0x000000165716723e */ /* 0x040fe200048070ff */
[----:B------:R-:W-:Y:S01]  /*2170*/  IMAD.U32 R33, R42, 0x10000, RZ ;  /* 0x000100002a217824 */ /* 0x000fe200078e00ff */
[----:B------:R-:W-:Y:S01]  /*2180*/  F2FP.SATFINITE.E4M3.F32.PACK_AB_MERGE_C R46, R87, R46, RZ ;  /* 0x0000002e572e723e */ /* 0x000fe200048070ff */
[----:B----4-:R-:W-:Y:S01]  /*2190*/  @!P4 FMUL R51, R51, R51 ;  /* 0x000000333333c220 */ /* 0x010fe20000400000 */
[----:B------:R-:W-:Y:S01]  /*21a0*/  F2FP.SATFINITE.E4M3.F32.PACK_AB_MERGE_C R47, R87, R47, RZ ;  /* 0x0000002f572f723e */ /* 0x000fe200048070ff */
[----:B------:R-:W-:Y:S01]  /*21b0*/  FADD R15, R15, R18 ;  /* 0x000000120f0f7221 */ /* 0x000fe20000000000 */
[----:B------:R-:W-:Y:S01]  /*21c0*/  F2FP.SATFINITE.E4M3.F32.PACK_AB_MERGE_C R54, R87, R54, RZ ;  /* 0x000000365736723e */ /* 0x000fe200048070ff */
[----:B------:R-:W-:Y:S01]  /*21d0*/  FADD R19, R20, R51 ;  /* 0x0000003314137221 */ /* 0x000fe20000000000 */
[----:B------:R-:W-:Y:S01]  /*21e0*/  LOP3.LUT R20, R25, 0xffff, RZ, 0xc0, !PT ;  /* 0x0000ffff19147812 */ /* 0x000fe200078ec0ff */
[----:B------:R-:W-:Y:S01]  /*21f0*/  IMAD.U32 R37, R46, 0x10000, RZ ;  /* 0x000100002e257824 */ /* 0x000fe200078e00ff */
[C---:B------:R-:W-:Y:S01]  /*2200*/  F2FP.SATFINITE.E4M3.F32.PACK_AB_MERGE_C R51, R87.reuse, R51, RZ ;  /* 0x000000335733723e */ /* 0x040fe200048070ff */
[----:B---3--:R-:W-:Y:S01]  /*2210*/  @!P1 FMUL R50, R50, R50 ;  /* 0x0000003232329220 */ /* 0x008fe20000400000 */
[----:B------:R-:W-:Y:S01]  /*2220*/  LOP3.LUT R22, R22, 0xffff, RZ, 0xc0, !PT ;  /* 0x0000ffff16167812 */ /* 0x000fe200078ec0ff */
[----:B------:R-:W-:Y:S01]  /*2230*/  IMAD.MOV.U32 R8, RZ, RZ, 0x3276 ;  /* 0x00003276ff087424 */ /* 0x000fe200078e00ff */
[----:B------:R-:W-:Y:S01]  /*2240*/  PRMT R20, R20, 0x7604, R23 ;  /* 0x0000760414147816 */ /* 0x000fe20000000017 */
[----:B------:R-:W-:Y:S01]  /*2250*/  FADD R17, R34, R50 ;  /* 0x0000003222117221 */ /* 0x000fe20000000000 */
[C---:B------:R-:W-:Y:S01]  /*2260*/  F2FP.SATFINITE.E4M3.F32.PACK_AB_MERGE_C R34, R87.reuse, R34, RZ ;  /* 0x000000225722723e */ /* 0x040fe200048070ff */
[----:B------:R-:W-:Y:S01]  /*2270*/  IMAD.SHL.U32 R22, R22, 0x1000000, RZ ;  /* 0x0100000016167824 */ /* 0x000fe200078e00ff */
[C---:B------:R-:W-:Y:S01]  /*2280*/  F2FP.SATFINITE.E4M3.F32.PACK_AB_MERGE_C R50, R87.reuse, R50, RZ ;  /* 0x000000325732723e */ /* 0x040fe200048070ff */
[----:B------:R-:W-:Y:S01]  /*2290*/  IMAD.U32 R23, R30, 0x10000, RZ ;  /* 0x000100001e177824 */ /* 0x000fe200078e00ff */
[----:B------:R-:W-:Y:S01]  /*22a0*/  F2FP.SATFINITE.E4M3.F32.PACK_AB_MERGE_C R87, R87, R5, RZ ;  /* 0x000000055757723e */ /* 0x000fe200048070ff */
[----:B------:R-:W-:Y:S01]  /*22b0*/  IMAD.U32 R5, R26, 0x10000, RZ ;  /* 0x000100001a057824 */ /* 0x000fe200078e00ff */
[----:B------:R-:W-:Y:S01]  /*22c0*/  LOP3.LUT R40, R40, 0xff, RZ, 0xc0, !PT ;  /* 0x000000ff28287812 */ /* 0x000fe200078ec0ff */
[----:B------:R-:W-:Y:S01]  /*22d0*/  FADD R6, R6, R17 ;  /* 0x0000001106067221 */ /* 0x000fe20000000000 */
[----:B------:R-:W-:Y:S01]  /*22e0*/  LOP3.LUT R48, R48, 0xff, RZ, 0xc0, !PT ;  /* 0x000000ff30307812 */ /* 0x000fe200078ec0ff */
[----:B------:R-:W-:Y:S01]  /*22f0*/  FADD R9, R9, R24 ;  /* 0x0000001809097221 */ /* 0x000fe20000000000 */
[----:B------:R-:W-:Y:S01]  /*2300*/  LOP3.LUT R5, R20, 0xff0000, R5, 0xf8, !PT ;  /* 0x00ff000014057812 */ /* 0x000fe200078ef805 */
[----:B------:R-:W-:Y:S01]  /*2310*/  IMAD.SHL.U32 R20, R31, 0x1000000, RZ ;  /* 0x010000001f147824 */ /* 0x000fe200078e00ff */
[----:B------:R-:W-:Y:S01]  /*2320*/  LOP3.LUT R49, R49, 0xffff, RZ, 0xc0, !PT ;  /* 0x0000ffff31317812 */ /* 0x000fe200078ec0ff */
[----:B------:R-:W-:Y:S01]  /*2330*/  FADD R12, R11, R12 ;  /* 0x0000000c0b0c7221 */ /* 0x000fe20000000000 */
[----:B------:R-:W-:Y:S01]  /*2340*/  SHF.L.U32 R25, R34, 0x10, RZ ;  /* 0x0000001022197819 */ /* 0x000fe200000006ff */
[----:B------:R-:W-:Y:S01]  /*2350*/  FADD R14, R14, R19 ;  /* 0x000000130e0e7221 */ /* 0x000fe20000000000 */
[----:B------:R-:W-:Y:S01]  /*2360*/  LOP3.LUT R29, R36, 0xff0000, R29, 0xf8, !PT ;  /* 0x00ff0000241d7812 */ /* 0x000fe200078ef81d */
[----:B------:R-:W-:Y:S01]  /*2370*/  FADD R21, R16, R21 ;  /* 0x0000001510157221 */ /* 0x000fe20000000000 */
[----:B------:R-:W-:Y:S01]  /*2380*/  LOP3.LUT R35, R35, 0xffff, RZ, 0xc0, !PT ;  /* 0x0000ffff23237812 */ /* 0x000fe200078ec0ff */
[----:B------:R-:W-:Y:S01]  /*2390*/  FADD R15, R6, R15 ;  /* 0x0000000f060f7221 */ /* 0x000fe20000000000 */
[----:B------:R-:W-:Y:S01]  /*23a0*/  LOP3.LUT R43, R43, 0xffff, RZ, 0xc0, !PT ;  /* 0x0000ffff2b2b7812 */ /* 0x000fe200078ec0ff */
[----:B------:R-:W-:Y:S01]  /*23b0*/  FADD R12, R9, R12 ;  /* 0x0000000c090c7221 */ /* 0x000fe20000000000 */
[----:B------:R-:W-:Y:S01]  /*23c0*/  LOP3.LUT R47, R47, 0xffff, RZ, 0xc0, !PT ;  /* 0x0000ffff2f2f7812 */ /* 0x000fe200078ec0ff */
[----:B------:R-:W-:Y:S01]  /*23d0*/  FADD R14, R14, R21 ;  /* 0x000000150e0e7221 */ /* 0x000fe20000000000 */
[----:B------:R-:W-:Y:S01]  /*23e0*/  PRMT R40, R41, 0x7604, R40 ;  /* 0x0000760429287816 */ /* 0x000fe20000000028 */
[----:B------:R-:W-:Y:S01]  /*23f0*/  IMAD.U32 R41, R54, 0x10000, RZ ;  /* 0x0001000036297824 */ /* 0x000fe200078e00ff */
[----:B------:R-:W-:Y:S01]  /*2400*/  LOP3.LUT R87, R87, 0xffff, RZ, 0xc0, !PT ;  /* 0x0000ffff57577812 */ /* 0x000fe200078ec0ff */
[----:B------:R-:W-:Y:S01]  /*2410*/  IMAD.SHL.U32 R26, R47, 0x1000000, RZ ;  /* 0x010000002f1a7824 */ /* 0x000fe200078e00ff */
[----:B------:R-:W-:Y:S01]  /*2420*/  PRMT R44, R45, 0x7604, R44 ;  /* 0x000076042d2c7816 */ /* 0x000fe2000000002c */
[----:B------:R-:W-:Y:S01]  /*2430*/  FADD R7, R7, R12 ;  /* 0x0000000c07077221 */ /* 0x000fe20000000000 */
[----:B------:R-:W-:Y:S01]  /*2440*/  PRMT R52, R39, 0x7604, R52 ;  /* 0x0000760427347816 */ /* 0x000fe20000000034 */
[----:B------:R-:W-:Y:S01]  /*2450*/  IMAD.SHL.U32 R30, R87, 0x1000000, RZ ;  /* 0x01000000571e7824 */ /* 0x000fe200078e00ff */
[----:B------:R-:W-:-:S02]  /*2460*/  LOP3.LUT R5, R5, R10, RZ, 0xfc, !PT ;  /* 0x0000000a05057212 */ /* 0x000fc400078efcff */
[----:B------:R-:W-:Y:S02]  /*2470*/  PRMT R48, R49, 0x7604, R48 ;  /* 0x0000760431307816 */ /* 0x000fe40000000030 */
[----:B------:R-:W-:Y:S02]  /*2480*/  LOP3.LUT R25, R32, 0xff0000, R25, 0xf8, !PT ;  /* 0x00ff000020197812 */ /* 0x000fe400078ef819 */
[----:B------:R-:W-:Y:S02]  /*2490*/  SHF.L.U32 R39, R50, 0x10, RZ ;  /* 0x0000001032277819 */ /* 0x000fe400000006ff */
[----:B------:R-:W-:Y:S02]  /*24a0*/  SHF.L.U32 R10, R35, 0x18, RZ ;  /* 0x00000018230a7819 */ /* 0x000fe400000006ff */
[----:B------:R-:W-:Y:S01]  /*24b0*/  LOP3.LUT R29, R29, R22, RZ, 0xfc, !PT ;  /* 0x000000161d1d7212 */ /* 0x000fe200078efcff */
[----:B------:R-:W-:Y:S01]  /*24c0*/  IMAD.SHL.U32 R22, R43, 0x1000000, RZ ;  /* 0x010000002b167824 */ /* 0x000fe200078e00ff */
[----:B------:R-:W-:-:S02]  /*24d0*/  LOP3.LUT R51, R51, 0xffff, RZ, 0xc0, !PT ;  /* 0x0000ffff33337812 */ /* 0x000fc400078ec0ff */
[----:B------:R-:W-:Y:S02]  /*24e0*/  LOP3.LUT R23, R28, 0xff0000, R23, 0xf8, !PT ;  /* 0x00ff00001c177812 */ /* 0x000fe400078ef817 */
[----:B------:R-:W-:Y:S02]  /*24f0*/  LOP3.LUT R33, R40, 0xff0000, R33, 0xf8, !PT ;  /* 0x00ff000028217812 */ /* 0x000fe400078ef821 */
[----:B------:R-:W-:Y:S02]  /*2500*/  LOP3.LUT R37, R44, 0xff0000, R37, 0xf8, !PT ;  /* 0x00ff00002c257812 */ /* 0x000fe400078ef825 */
[----:B------:R-:W-:Y:S02]  /*2510*/  LOP3.LUT R41, R52, 0xff0000, R41, 0xf8, !PT ;  /* 0x00ff000034297812 */ /* 0x000fe400078ef829 */
[----:B------:R-:W-:Y:S02]  /*2520*/  LOP3.LUT R39, R48, 0xff0000, R39, 0xf8, !PT ;  /* 0x00ff000030277812 */ /* 0x000fe400078ef827 */
[----:B------:R-:W-:Y:S01]  /*2530*/  LOP3.LUT R10, R25, R10, RZ, 0xfc, !PT ;  /* 0x0000000a190a7212 */ /* 0x000fe200078efcff */
[----:B------:R-:W-:Y:S01]  /*2540*/  IMAD.MOV.U32 R25, RZ, RZ, 0x3021 ;  /* 0x00003021ff197424 */ /* 0x000fe200078e00ff */
[----:B------:R-:W-:-:S02]  /*2550*/  SHF.L.U32 R28, R51, 0x18, RZ ;  /* 0x00000018331c7819 */ /* 0x000fc400000006ff */
[----:B------:R-:W-:Y:S02]  /*2560*/  LOP3.LUT R20, R23, R20, RZ, 0xfc, !PT ;  /* 0x0000001417147212 */ /* 0x000fe400078efcff */
[----:B------:R-:W-:Y:S02]  /*2570*/  LOP3.LUT R22, R33, R22, RZ, 0xfc, !PT ;  /* 0x0000001621167212 */ /* 0x000fe400078efcff */
[----:B------:R-:W-:Y:S02]  /*2580*/  LOP3.LUT R37, R37, R26, RZ, 0xfc, !PT ;  /* 0x0000001a25257212 */ /* 0x000fe400078efcff */
[----:B------:R-:W-:Y:S02]  /*2590*/  MOV R27, 0x2130 ;  /* 0x00002130001b7802 */ /* 0x000fe40000000f00 */
[----:B------:R-:W-:Y:S02]  /*25a0*/  LOP3.LUT R41, R41, R30, RZ, 0xfc, !PT ;  /* 0x0000001e29297212 */ /* 0x000fe400078efcff */
[----:B------:R-:W-:-:S02]  /*25b0*/  LOP3.LUT R28, R39, R28, RZ, 0xfc, !PT ;  /* 0x0000001c271c7212 */ /* 0x000fc400078efcff */
[----:B------:R-:W-:Y:S02]  /*25c0*/  SEL R30, R29, R10, P6 ;  /* 0x0000000a1d1e7207 */ /* 0x000fe40003000000 */
[----:B------:R-:W-:Y:S02]  /*25d0*/  SEL R26, R20, R5, P6 ;  /* 0x00000005141a7207 */ /* 0x000fe40003000000 */
[----:B------:R-:W-:Y:S02]  /*25e0*/  SEL R23, R5, R20, P6 ;  /* 0x0000001405177207 */ /* 0x000fe40003000000 */
[----:B------:R-:W-:Y:S02]  /*25f0*/  SEL R29, R10, R29, P6 ;  /* 0x0000001d0a1d7207 */ /* 0x000fe40003000000 */
[-C--:B------:R-:W-:Y:S02]  /*2600*/  SHF.R.U32.HI R5, RZ, R0.reuse, R25 ;  /* 0x00000000ff057219 */ /* 0x080fe40000011619 */
[----:B------:R-:W-:-:S02]  /*2610*/  SHF.R.U32.HI R20, RZ, R0, R27 ;  /* 0x00000000ff147219 */ /* 0x000fc4000001161b */
[----:B------:R-:W-:Y:S02]  /*2620*/  SEL R10, R37, R22, P6 ;  /* 0x00000016250a7207 */ /* 0x000fe40003000000 */
[----:B------:R-:W-:Y:S02]  /*2630*/  SEL R37, R22, R37, P6 ;  /* 0x0000002516257207 */ /* 0x000fe40003000000 */
[----:B------:R-:W-:Y:S02]  /*2640*/  SEL R22, R41, R28, P6 ;  /* 0x0000001c29167207 */ /* 0x000fe40003000000 */
[----:B------:R-:W-:Y:S02]  /*2650*/  SEL R41, R28, R41, P6 ;  /* 0x000000291c297207 */ /* 0x000fe40003000000 */
[----:B------:R-:W-:Y:S02]  /*2660*/  LOP3.LUT R5, R5, 0xf, RZ, 0xc0, !PT ;  /* 0x0000000f05057812 */ /* 0x000fe400078ec0ff */
[----:B------:R-:W-:-:S02]  /*2670*/  LOP3.LUT R20, R20, 0xf, RZ, 0xc0, !PT ;  /* 0x0000000f14147812 */ /* 0x000fc400078ec0ff */
[----:B------:R-:W-:Y:S01]  /*2680*/  SEL R6, R8, 0x7632, P6 ;  /* 0x0000763208067807 */ /* 0x000fe20003000000 */
[----:B------:R-:W-:Y:S01]  /*2690*/  SHFL.IDX PT, R26, R26, R5, 0x1c1f ;  /* 0x001c1f051a1a7589 */ /* 0x000fe200000e0000 */
[----:B------:R-:W-:-:S03]  /*26a0*/  FADD R8, R15, R14 ;  /* 0x0000000e0f087221 */ /* 0x000fc60000000000 */
[----:B------:R-:W2:Y:S04]  /*26b0*/  SHFL.IDX PT, R23, R23, R20, 0x1c1f ;  /* 0x001c1f1417177589 */ /* 0x000ea800000e0000 */
[----:B------:R-:W-:Y:S04]  /*26c0*/  SHFL.IDX PT, R30, R30, R5, 0x1c1f ;  /* 0x001c1f051e1e7589 */ /* 0x000fe800000e0000 */
[----:B------:R-:W3:Y:S04]  /*26d0*/  SHFL.IDX PT, R29, R29, R20, 0x1c1f ;  /* 0x001c1f141d1d7589 */ /* 0x000ee800000e0000 */
[----:B------:R-:W-:Y:S04]  /*26e0*/  SHFL.IDX PT, R10, R10, R5, 0x1c1f ;  /* 0x001c1f050a0a7589 */ /* 0x000fe800000e0000 */
[----:B------:R-:W4:Y:S04]  /*26f0*/  SHFL.IDX PT, R37, R37, R20, 0x1c1f ;  /* 0x001c1f1425257589 */ /* 0x000f2800000e0000 */
[----:B------:R5:W-:Y:S04]  /*2700*/  SHFL.IDX PT, R22, R22, R5, 0x1c1f ;  /* 0x001c1f0516167589 */ /* 0x000be800000e0000 */
[----:B------:R-:W1:Y:S01]  /*2710*/  SHFL.IDX PT, R41, R41, R20, 0x1c1f ;  /* 0x001c1f1429297589 */ /* 0x000e6200000e0000 */
[-C--:B--2---:R-:W-:Y:S01]  /*2720*/  PRMT R89, R26, R6.reuse, R23 ;  /* 0x000000061a597216 */ /* 0x084fe20000000017 */
[----:B-----5:R-:W-:Y:S01]  /*2730*/  IMAD.MOV.U32 R5, RZ, RZ, 0x1054 ;  /* 0x00001054ff057424 */ /* 0x020fe200078e00ff */
[----:B---3--:R-:W-:-:S04]  /*2740*/  PRMT R91, R30, R6, R29 ;  /* 0x000000061e5b7216 */ /* 0x008fc8000000001d */
[----:B------:R-:W-:-:S04]  /*2750*/  SEL R5, R5, 0x5410, P6 ;  /* 0x0000541005057807 */ /* 0x000fc80003000000 */
[-C--:B------:R-:W-:Y:S02]  /*2760*/  PRMT R88, R26, R5.reuse, R23 ;  /* 0x000000051a587216 */ /* 0x080fe40000000017 */
[-C--:B------:R-:W-:Y:S02]  /*2770*/  PRMT R90, R30, R5.reuse, R29 ;  /* 0x000000051e5a7216 */ /* 0x080fe4000000001d */
[CCC-:B----4-:R-:W-:Y:S02]  /*2780*/  PRMT R116, R10.reuse, R5.reuse, R37.reuse ;  /* 0x000000050a747216 */ /* 0x1d0fe40000000025 */
[-C--:B------:R-:W-:Y:S02]  /*2790*/  PRMT R117, R10, R6.reuse, R37 ;  /* 0x000000060a757216 */ /* 0x080fe40000000025 */
[C-C-:B-1----:R-:W-:Y:S02]  /*27a0*/  PRMT R118, R22.reuse, R5, R41.reuse ;  /* 0x0000000516767216 */ /* 0x142fe40000000029 */
[----:B------:R-:W-:Y:S01]  /*27b0*/  PRMT R119, R22, R6, R41 ;  /* 0x0000000616777216 */ /* 0x000fe20000000029 */
[----:B------:R-:W-:Y:S06]  /*27c0*/  @!P0 BRA `(.L_x_19) ;  /* 0x0000000000048947 */ /* 0x000fec0003800000 */
[----:B------:R-:W-:Y:S01]  /*27d0*/  BPT.TRAP 0x1 ;  /* 0x000000040000795c */ /* 0x000fe20000300000 */
.L_x_19:
[----:B------:R-:W1:Y:S02]  /*27e0*/  SYNCS.PHASECHK.TRANS64.TRYWAIT P1, [UR36+0xe008], R2 ;  /* 0x00e00802ff0075a7 */ /* 0x000e640008020164 */
[----:B-1----:R-:W-:Y:S05]  /*27f0*/  @!P1 BRA `(.L_x_20) ;  /* 0x0000004c00b89947 */ /* 0x002fea0003800000 */
.L_x_93:
[----:B------:R-:W-:Y:S01]  /*2800*/  UIADD3 UR10, UR20, 0x200, URZ ;  /* 0x00000200140a7890 */ /* 0x000fe2000fffe03f */
[----:B------:R-:W-:Y:S01]  /*2810*/  WARPGROUP.ARRIVE ;  /* 0x00000000000079c5 */ /* 0x000fe20000000000 */
[----:B------:R-:W-:-:S07]  /*2820*/  UMOV UR11, 0x80000020 ;  /* 0x80000020000b7882 */ /* 0x000fce0000000000 */
[----:B------:R-:W-:Y:S01]  /*2830*/  QGMMA.64x128x32.F32.E4M3.E4M3 R24, R88, gdesc[UR8], RZ, !UPT, gsb0 ;  /* 0x01e0000858187df3 */ /* 0x000fe2000c0008ff */
[----:B------:R-:W-:Y:S01]  /*2840*/  UIADD3 UR10, UR20, 0x202, URZ ;  /* 0x00000202140a7890 */ /* 0x000fe2000fffe03f */
[----:B------:R-:W-:Y:S01]  /*2850*/  UMOV UR11, 0x80000020 ;  /* 0x80000020000b7882 */ /* 0x000fe20000000000 */
[----:B------:R-:W-:Y:S02]  /*2860*/  WARPGROUP.DEPBAR.LE gsb0, 0x0 ;  /* 0x00008000000079c5 */ /* 0x000fe40000010000 */
[----:B------:R-:W-:-:S07]  /*2870*/  WARPGROUP.ARRIVE ;  /* 0x00000000000079c5 */ /* 0x000fce0000000000 */
[----:B------:R-:W-:Y:S03]  /*2880*/  QGMMA.64x128x32.F32.E4M3.E4M3 R24, R116, gdesc[UR8], R24, gsb0 ;  /* 0x01e0000874187df3 */ /* 0x000fe60008000818 */
[----:B------:R-:W-:Y:S02]  /*2890*/  WARPGROUP.DEPBAR.LE gsb0, 0x0 ;  /* 0x00008000000079c5 */ /* 0x000fe40000010000 */
[----:B------:R-:W-:Y:S05]  /*28a0*/  @!P0 BRA `(.L_x_21) ;  /* 0x0000000000048947 */ /* 0x000fea0003800000 */
[----:B------:R-:W-:Y:S01]  /*28b0*/  BPT.TRAP 0x1 ;  /* 0x000000040000795c */ /* 0x000fe20000300000 */
.L_x_21:
[----:B------:R-:W-:Y:S02]  /*28c0*/  UISETP.GT.U32.AND UP0, UPT, UR6, 0x1, UPT ;  /* 0x000000010600788c */ /* 0x000fe4000bf04070 */
[----:B------:R-:W-:-:S04]  /*28d0*/  UIADD3 UR7, UR36, 0xe028, URZ ;  /* 0x0000e02824077890 */ /* 0x000fc8000fffe03f */
[----:B------:R-:W-:Y:S01]  /*28e0*/  PLOP3.LUT P1, PT, PT, PT, UP0, 0x80, 0x0 ;  /* 0x000000000000781c */ /* 0x000fe20003f2f008 */
[----:B------:R-:W-:-:S09]  /*28f0*/  UPRMT UR7, URZ, 0x654, UR7 ;  /* 0x000006543f077896 */ /* 0x000fd20008000007 */
[----:B------:R-:W-:Y:S03]  /*2900*/  SYNCS.ARRIVE.TRANS64.RED.A1T0 RZ, [UR7], RZ ;  /* 0x000000ffffff79a7 */ /* 0x000fe60008100407 */
[----:B------:R-:W-:Y:S05]  /*2910*/  @P1 BRA `(.L_x_22) ;  /* 0x0000000000041947 */ /* 0x000fea0003800000 */
[----:B------:R-:W-:Y:S01]  /*2920*/  BPT.TRAP 0x1 ;  /* 0x000000040000795c */ /* 0x000fe20000300000 */
.L_x_22:
[----:B-1----:R-:W1:Y:S02]  /*2930*/  LDC R2, c[0x0][0x28c] ;  /* 0x0000a300ff027b82 */ /* 0x002e640000000800 */
[----:B-1----:R-:W-:-:S13]  /*2940*/  ISETP.GE.AND P2, PT, R2, 0x41, PT ;  /* 0x000000410200780c */ /* 0x002fda0003f46270 */
[----:B------:R-:W-:Y:S05]  /*2950*/  @!P2 BRA `(.L_x_23) ;  /* 0x000000200058a947 */ /* 0x000fea0003800000 */
[----:B------:R-:W-:Y:S01]  /*2960*/  VIADD R2, R2, 0x3f ;  /* 0x0000003f02027836 */ /* 0x000fe20000000000 */
[----:B------:R-:W-:Y:S01]  /*2970*/  MOV R11, R3 ;  /* 0x00000003000b7202 */ /* 0x000fe20000000f00 */
[----:B------:R-:W-:Y:S01]  /*2980*/  IMAD.MOV.U32 R13, RZ, RZ, R4 ;  /* 0x000000ffff0d7224 */ /* 0x000fe200078e0004 */
[----:B------:R-:W-:Y:S01]  /*2990*/  UMOV UR21, 0x2 ;  /* 0x0000000200157882 */ /* 0x000fe20000000000 */
[----:B------:R-:W-:Y:S01]  /*29a0*/  UMOV UR22, 0x1 ;  /* 0x0000000100167882 */ /* 0x000fe20000000000 */
[----:B------:R-:W-:Y:S01]  /*29b0*/  SHF.R.S32.HI R9, RZ, 0x1f, R2 ;  /* 0x0000001fff097819 */ /* 0x000fe20000011402 */
[----:B------:R-:W-:-:S03]  /*29c0*/  ULDC UR23, c[0x0][0x604] ;  /* 0x0001810000177ab9 */ /* 0x000fc60000000800 */
[----:B------:R-:W-:Y:S01]  /*29d0*/  LEA.HI R2, R9, R2, RZ, 0x6 ;  /* 0x0000000209027211 */ /* 0x000fe200078f30ff */
[----:B------:R-:W-:-:S03]  /*29e0*/  IMAD.MOV.U32 R9, RZ, RZ, RZ ;  /* 0x000000ffff097224 */ /* 0x000fc600078e00ff */
[----:B------:R-:W-:-:S07]  /*29f0*/  SHF.R.S32.HI R2, RZ, 0x6, R2 ;  /* 0x00000006ff027819 */ /* 0x000fce0000011402 */
.L_x_34:
[----:B------:R-:W-:-:S13]  /*2a00*/  PLOP3.LUT P3, PT, PT, PT, UP1, 0x80, 0x0 ;  /* 0x000000000000781c */ /* 0x000fda0003f6f018 */
[----:B-1----:R-:W-:Y:S05]  /*2a10*/  @!P3 BRA `(.L_x_24) ;  /* 0x000000000004b947 */ /* 0x002fea0003800000 */
[----:B------:R-:W-:Y:S01]  /*2a20*/  BPT.TRAP 0x1 ;  /* 0x000000040000795c */ /* 0x000fe20000300000 */
.L_x_24:
[----:B------:R-:W-:Y:S01]  /*2a30*/  ULEA UR6, UR21, UR36, 0x3 ;  /* 0x0000002415067291 */ /* 0x000fe2000f8e183f */
[----:B------:R-:W-:-:S08]  /*2a40*/  SHF.L.U32 R3, R9, 0x1f, RZ ;  /* 0x0000001f09037819 */ /* 0x000fd000000006ff */
[----:B------:R-:W1:Y:S02]  /*2a50*/  SYNCS.PHASECHK.TRANS64.TRYWAIT P2, [UR6+0xe000], R3 ;  /* 0x00e00003ff0075a7 */ /* 0x000e640008040146 */
[----:B-1----:R-:W-:Y:S05]  /*2a60*/  @!P2 BRA `(.L_x_25) ;  /* 0x0000004c0034a947 */ /* 0x002fea0003800000 */
.L_x_94:
[----:B------:R-:W-:Y:S01]  /*2a70*/  ULEA UR6, UR21, UR20, 0x9 ;  /* 0x0000001415067291 */ /* 0x000fe2000f8e483f */
[----:B------:R-:W-:Y:S01]  /*2a80*/  WARPGROUP.ARRIVE ;  /* 0x00000000000079c5 */ /* 0x000fe20000000000 */
[----:B------:R-:W-:Y:S01]  /*2a90*/  UMOV UR7, 0x40000040 ;  /* 0x4000004000077882 */ /* 0x000fe20000000000 */
[----:B------:R-:W-:Y:S01]  /*2aa0*/  UMOV UR11, 0x40000040 ;  /* 0x40000040000b7882 */ /* 0x000fe20000000000 */
[----:B------:R-:W-:Y:S02]  /*2ab0*/  UIADD3 UR10, UR6, 0x2, URZ ;  /* 0x00000002060a7890 */ /* 0x000fe4000fffe03f */
[----:B------:R-:W-:Y:S01]  /*2ac0*/  UIADD3 UR14, UR6, 0x4, URZ ;  /* 0x00000004060e7890 */ /* 0x000fe2000fffe03f */
[----:B------:R-:W-:Y:S02]  /*2ad0*/  UMOV UR15, 0x40000040 ;  /* 0x40000040000f7882 */ /* 0x000fe40000000000 */
[----:B------:R-:W-:Y:S01]  /*2ae0*/  QGMMA.64x64x32.F32.E4M3.E4M3 R88, gdesc[UR4], RZ, !UPT, gsb0 ;  /* 0x00e00000045879f3 */ /* 0x000fe2000c0008ff */
[----:B------:R-:W-:Y:S01]  /*2af0*/  UIADD3 UR18, UR6, 0x6, URZ ;  /* 0x0000000606127890 */ /* 0x000fe2000fffe03f */
[----:B------:R-:W-:Y:S01]  /*2b00*/  UMOV UR19, 0x40000040 ;  /* 0x4000004000137882 */ /* 0x000fe20000000000 */
[----:B------:R-:W-:-:S04]  /*2b10*/  UIADD3 UR21, UR21, 0x1, URZ ;  /* 0x0000000115157890 */ /* 0x000fc8000fffe03f */
[----:B------:R-:W-:-:S04]  /*2b20*/  UISETP.NE.AND UP0, UPT, UR21, 0x5, UPT ;  /* 0x000000051500788c */ /* 0x000fc8000bf05270 */
[----:B------:R-:W-:Y:S02]  /*2b30*/  USEL UR6, URZ, 0x1, UP0 ;  /* 0x000000013f067887 */ /* 0x000fe40008000000 */
[----:B------:R-:W-:-:S04]  /*2b40*/  USEL UR21, UR21, URZ, UP0 ;  /* 0x0000003f15157287 */ /* 0x000fc80008000000 */
[----:B------:R-:W-:Y:S01]  /*2b50*/  LOP3.LUT R9, R9, UR6, RZ, 0x3c, !PT ;  /* 0x0000000609097c12 */ /* 0x000fe2000f8e3cff */
[----:B------:R-:W-:Y:S02]  /*2b60*/  WARPGROUP.DEPBAR.LE gsb0, 0x0 ;  /* 0x00008000000079c5 */ /* 0x000fe40000010000 */
        /* <DEDUP_REMOVED lines=9> */
[----:B------:R-:W-:Y:S05]  /*2c00*/  @!P3 BRA `(.L_x_26) ;  /* 0x000000000004b947 */ /* 0x000fea0003800000 */
[----:B------:R-:W-:Y:S01]  /*2c10*/  BPT.TRAP 0x1 ;  /* 0x000000040000795c */ /* 0x000fe20000300000 */
.L_x_26:
[----:B-1----:R-:W-:Y:S01]  /*2c20*/  FMNMX R4, R88, R11, !PT ;  /* 0x0000000b58047209 */ /* 0x002fe20007800000 */
[----:B------:R-:W-:Y:S01]  /*2c30*/  ULEA UR6, UR21, UR36, 0x3 ;  /* 0x0000002415067291 */ /* 0x000fe2000f8e183f */
[----:B------:R-:W-:Y:S02]  /*2c40*/  FMNMX R16, R90, R13, !PT ;  /* 0x0000000d5a107209 */ /* 0x000fe40007800000 */
[----:B------:R-:W-:Y:S02]  /*2c50*/  FMNMX R3, R89, R4, !PT ;  /* 0x0000000459037209 */ /* 0x000fe40007800000 */
[----:B------:R-:W-:Y:S02]  /*2c60*/  FMNMX R15, R91, R16, !PT ;  /* 0x000000105b0f7209 */ /* 0x000fe40007800000 */
        /* <DEDUP_REMOVED lines=14> */
[----:B------:R-:W1:Y:S02]  /*2d50*/  SHFL.BFLY PT, R3, R4, 0x1, 0x1f ;  /* 0x0c201f0004037f89 */ /* 0x000e6400000e0000 */
[----:B-1----:R-:W-:Y:S02]  /*2d60*/  FMNMX R10, R4, R3, !PT ;  /* 0x00000003040a7209 */ /* 0x002fe40007800000 */
[----:B------:R-:W-:-:S03]  /*2d70*/  FMNMX R4, R94, R15, !PT ;  /* 0x0000000f5e047209 */ /* 0x000fc60007800000 */
[----:B------:R-:W1:Y:S01]  /*2d80*/  SHFL.BFLY PT, R3, R10, 0x2, 0x1f ;  /* 0x0c401f000a037f89 */ /* 0x000e6200000e0000 */
[----:B------:R-:W-:-:S04]  /*2d90*/  FMNMX R15, R95, R4, !PT ;  /* 0x000000045f0f7209 */ /* 0x000fc80007800000 */
[----:B------:R-:W-:-:S04]  /*2da0*/  FMNMX R4, R98, R15, !PT ;  /* 0x0000000f62047209 */ /* 0x000fc80007800000 */
[----:B------:R-:W-:-:S04]  /*2db0*/  FMNMX R15, R99, R4, !PT ;  /* 0x00000004630f7209 */ /* 0x000fc80007800000 */
[----:B------:R-:W-:-:S04]  /*2dc0*/  FMNMX R4, R102, R15, !PT ;  /* 0x0000000f66047209 */ /* 0x000fc80007800000 */
[----:B------:R-:W-:-:S04]  /*2dd0*/  FMNMX R15, R103, R4, !PT ;  /* 0x00000004670f7209 */ /* 0x000fc80007800000 */
[----:B------:R-:W-:Y:S02]  /*2de0*/  FMNMX R4, R106, R15, !PT ;  /* 0x0000000f6a047209 */ /* 0x000fe40007800000 */
[----:B-1----:R-:W-:Y:S02]  /*2df0*/  FMNMX R3, R10, R3, !PT ;  /* 0x000000030a037209 */ /* 0x002fe40007800000 */
[----:B------:R-:W-:Y:S02]  /*2e00*/  FMNMX R15, R107, R4, !PT ;  /* 0x000000046b0f7209 */ /* 0x000fe40007800000 */
[C---:B------:R-:W-:Y:S02]  /*2e10*/  FSETP.NEU.AND P2, PT, R3.reuse, -INF , PT ;  /* 0xff8000000300780b */ /* 0x040fe40003f4d000 */
[----:B------:R-:W-:Y:S02]  /*2e20*/  FMNMX R4, R110, R15, !PT ;  /* 0x0000000f6e047209 */ /* 0x000fe40007800000 */
[----:B------:R-:W-:-:S02]  /*2e30*/  FSEL R12, R3, RZ, P2 ;  /* 0x000000ff030c7208 */ /* 0x000fc40001000000 */
[----:B------:R-:W-:-:S03]  /*2e40*/  FMNMX R15, R111, R4, !PT ;  /* 0x000000046f0f7209 */ /* 0x000fc60007800000 */
[----:B------:R-:W-:Y:S01]  /*2e50*/  FMUL R14, R12, UR23 ;  /* 0x000000170c0e7c20 */ /* 0x000fe20008400000 */
[----:B------:R-:W-:Y:S01]  /*2e60*/  FMNMX R4, R114, R15, !PT ;  /* 0x0000000f72047209 */ /* 0x000fe20007800000 */
[----:B------:R-:W-:-:S02]  /*2e70*/  FADD R12, -R12, R11 ;  /* 0x0000000b0c0c7221 */ /* 0x000fc40000000100 */
[--C-:B------:R-:W-:Y:S01]  /*2e80*/  FFMA R92, R92, UR23, -R14.reuse ;  /* 0x000000175c5c7c23 */ /* 0x100fe2000800080e */
[----:B------:R-:W-:-:S01]  /*2e90*/  FFMA R93, R93, UR23, -R14 ;  /* 0x000000175d5d7c23 */ /* 0x000fc2000800080e */
[--C-:B------:R-:W-:Y:S01]  /*2ea0*/  FFMA R88, R88, UR23, -R14.reuse ;  /* 0x0000001758587c23 */ /* 0x100fe2000800080e */
[----:B------:R-:W-:-:S01]  /*2eb0*/  FFMA R89, R89, UR23, -R14 ;  /* 0x0000001759597c23 */ /* 0x000fc2000800080e */
[--C-:B------:R-:W-:Y:S01]  /*2ec0*/  FFMA R100, R100, UR23, -R14.reuse ;  /* 0x0000001764647c23 */ /* 0x100fe2000800080e */
[----:B------:R-:W-:Y:S01]  /*2ed0*/  FSETP.GEU.AND P2, PT, R92, -126, PT ;  /* 0xc2fc00005c00780b */ /* 0x000fe20003f4e000 */
[--C-:B------:R-:W-:Y:S01]  /*2ee0*/  FFMA R101, R101, UR23, -R14.reuse ;  /* 0x0000001765657c23 */ /* 0x100fe2000800080e */
[----:B------:R-:W-:Y:S01]  /*2ef0*/  FSETP.GEU.AND P3, PT, R93, -126, PT ;  /* 0xc2fc00005d00780b */ /* 0x000fe20003f6e000 */
[--C-:B------:R-:W-:Y:S01]  /*2f00*/  FFMA R96, R96, UR23, -R14.reuse ;  /* 0x0000001760607c23 */ /* 0x100fe2000800080e */
[----:B------:R-:W-:Y:S01]  /*2f10*/  FSETP.GEU.AND P4, PT, R88, -126, PT ;  /* 0xc2fc00005800780b */ /* 0x000fe20003f8e000 */
[--C-:B------:R-:W-:Y:S01]  /*2f20*/  FFMA R97, R97, UR23, -R14.reuse ;  /* 0x0000001761617c23 */ /* 0x100fe2000800080e */
[----:B------:R-:W-:Y:S01]  /*2f30*/  FSETP.GEU.AND P5, PT, R89, -126, PT ;  /* 0xc2fc00005900780b */ /* 0x000fe20003fae000 */
[--C-:B------:R-:W-:Y:S01]  /*2f40*/  FFMA R108, R108, UR23, -R14.reuse ;  /* 0x000000176c6c7c23 */ /* 0x100fe2000800080e */
[----:B------:R-:W-:Y:S01]  /*2f50*/  FMNMX R15, R115, R4, !PT ;  /* 0x00000004730f7209 */ /* 0x000fe20007800000 */
[--C-:B------:R-:W-:Y:S01]  /*2f60*/  FFMA R109, R109, UR23, -R14.reuse ;  /* 0x000000176d6d7c23 */ /* 0x100fe2000800080e */
[----:B------:R-:W-:-:S01]  /*2f70*/  FFMA R104, R104, UR23, -R14 ;  /* 0x0000001768687c23 */ /* 0x000fc2000800080e */
[--C-:B------:R-:W-:Y:S01]  /*2f80*/  FFMA R105, R105, UR23, -R14.reuse ;  /* 0x0000001769697c23 */ /* 0x100fe2000800080e */
[----:B------:R-:W-:Y:S01]  /*2f90*/  FMNMX R4, R118, R15, !PT ;  /* 0x0000000f76047209 */ /* 0x000fe20007800000 */
[----:B------:R-:W-:Y:S01]  /*2fa0*/  @!P2 FMUL R92, R92, 0.5 ;  /* 0x3f0000005c5ca820 */ /* 0x000fe20000400000 */
[----:B------:R-:W-:-:S01]  /*2fb0*/  FFMA R116, R116, UR23, -R14 ;  /* 0x0000001774747c23 */ /* 0x000fc2000800080e */
[----:B------:R-:W-:Y:S01]  /*2fc0*/  @!P3 FMUL R93, R93, 0.5 ;  /* 0x3f0000005d5db820 */ /* 0x000fe20000400000 */
[----:B------:R-:W-:Y:S01]  /*2fd0*/  FMNMX R4, R119, R4, !PT ;  /* 0x0000000477047209 */ /* 0x000fe20007800000 */
[----:B------:R-:W-:Y:S01]  /*2fe0*/  @!P4 FMUL R88, R88, 0.5 ;  /* 0x3f0000005858c820 */ /* 0x000fe20000400000 */
[----:B------:R-:W-:-:S01]  /*2ff0*/  FFMA R117, R117, UR23, -R14 ;  /* 0x0000001775757c23 */ /* 0x000fc2000800080e */
[----:B------:R-:W1:Y:S01]  /*3000*/  MUFU.EX2 R92, R92 ;  /* 0x0000005c005c7308 */ /* 0x000e620000000800 */
[----:B------:R-:W-:Y:S01]  /*3010*/  @!P5 FMUL R89, R89, 0.5 ;  /* 0x3f0000005959d820 */ /* 0x000fe20000400000 */
[----:B------:R-:W2:Y:S01]  /*3020*/  SHFL.BFLY PT, R17, R4, 0x1, 0x1f ;  /* 0x0c201f0004117f89 */ /* 0x000ea200000e0000 */
[----:B------:R-:W-:-:S01]  /*3030*/  FFMA R112, R112, UR23, -R14 ;  /* 0x0000001770707c23 */ /* 0x000fc2000800080e */
[----:B------:R-:W-:Y:S01]  /*3040*/  FFMA R113, R113, UR23, -R14 ;  /* 0x0000001771717c23 */ /* 0x000fe2000800080e */
[----:B------:R-:W-:-:S03]  /*3050*/  FMUL R12, R12, UR23 ;  /* 0x000000170c0c7c20 */ /* 0x000fc60008400000 */
[----:B------:R-:W3:Y:S08]  /*3060*/  MUFU.EX2 R93, R93 ;  /* 0x0000005d005d7308 */ /* 0x000ef00000000800 */
[----:B------:R-:W4:Y:S01]  /*3070*/  MUFU.EX2 R88, R88 ;  /* 0x0000005800587308 */ /* 0x000f220000000800 */
[----:B-1----:R-:W-:Y:S01]  /*3080*/  @!P2 FMUL R92, R92, R92 ;  /* 0x0000005c5c5ca220 */ /* 0x002fe20000400000 */
[----:B------:R-:W-:-:S06]  /*3090*/  FSETP.GEU.AND P2, PT, R100, -126, PT ;  /* 0xc2fc00006400780b */ /* 0x000fcc0003f4e000 */
[----:B------:R-:W1:Y:S01]  /*30a0*/  MUFU.EX2 R89, R89 ;  /* 0x0000005900597308 */ /* 0x000e620000000800 */
[----:B---3--:R-:W-:Y:S01]  /*30b0*/  @!P3 FMUL R93, R93, R93 ;  /* 0x0000005d5d5db220 */ /* 0x008fe20000400000 */
[----:B------:R-:W-:Y:S02]  /*30c0*/  FSETP.GEU.AND P3, PT, R101, -126, PT ;  /* 0xc2fc00006500780b */ /* 0x000fe40003f6e000 */
[----:B--2---:R-:W-:-:S03]  /*30d0*/  FMNMX R4, R4, R17, !PT ;  /* 0x0000001104047209 */ /* 0x004fc60007800000 */
[----:B------:R-:W-:Y:S01]  /*30e0*/  @!P2 FMUL R100, R100, 0.5 ;  /* 0x3f0000006464a820 */ /* 0x000fe20000400000 */
[----:B----4-:R-:W-:Y:S01]  /*30f0*/  @!P4 FMUL R88, R88, R88 ;  /* 0x000000585858c220 */ /* 0x010fe20000400000 */
[----:B------:R-:W-:Y:S01]  /*3100*/  FSETP.GEU.AND P4, PT, R96, -126, PT ;  /* 0xc2fc00006000780b */ /* 0x000fe20003f8e000 */
[----:B------:R-:W2:Y:S03]  /*3110*/  SHFL.BFLY PT, R19, R4, 0x2, 0x1f ;  /* 0x0c401f0004137f89 */ /* 0x000ea600000e0000 */
[----:B------:R-:W3:Y:S02]  /*3120*/  MUFU.EX2 R100, R100 ;  /* 0x0000006400647308 */ /* 0x000ee40000000800 */
[----:B------:R-:W-:Y:S01]  /*3130*/  @!P3 FMUL R101, R101, 0.5 ;  /* 0x3f0000006565b820 */ /* 0x000fe20000400000 */
[----:B-1----:R-:W-:Y:S01]  /*3140*/  @!P5 FMUL R89, R89, R89 ;  /* 0x000000595959d220 */ /* 0x002fe20000400000 */
[----:B------:R-:W-:-:S04]  /*3150*/  FSETP.GEU.AND P5, PT, R97, -126, PT ;  /* 0xc2fc00006100780b */ /* 0x000fc80003fae000 */
[----:B------:R-:W1:Y:S01]  /*3160*/  MUFU.EX2 R101, R101 ;  /* 0x0000006500657308 */ /* 0x000e620000000800 */
[----:B------:R-:W-:-:S07]  /*3170*/  @!P4 FMUL R96, R96, 0.5 ;  /* 0x3f0000006060c820 */ /* 0x000fce0000400000 */
[----:B------:R-:W4:Y:S01]  /*3180*/  MUFU.EX2 R96, R96 ;  /* 0x0000006000607308 */ /* 0x000f220000000800 */
[----:B---3--:R-:W-:Y:S01]  /*3190*/  @!P2 FMUL R100, R100, R100 ;  /* 0x000000646464a220 */ /* 0x008fe20000400000 */
[----:B------:R-:W-:Y:S01]  /*31a0*/  FSETP.GEU.AND P2, PT, R108, -126, PT ;  /* 0xc2fc00006c00780b */ /* 0x000fe20003f4e000 */
[----:B------:R-:W-:Y:S01]  /*31b0*/  @!P5 FMUL R97, R97, 0.5 ;  /* 0x3f0000006161d820 */ /* 0x000fe20000400000 */
[----:B--2---:R-:W-:-:S05]  /*31c0*/  FMNMX R4, R4, R19, !PT ;  /* 0x0000001304047209 */ /* 0x004fca0007800000 */
[----:B------:R-:W2:Y:S01]  /*31d0*/  MUFU.EX2 R97, R97 ;  /* 0x0000006100617308 */ /* 0x000ea20000000800 */
[----:B-1----:R-:W-:Y:S01]  /*31e0*/  @!P3 FMUL R101, R101, R101 ;  /* 0x000000656565b220 */ /* 0x002fe20000400000 */
[----:B------:R-:W-:-:S04]  /*31f0*/  FSETP.GEU.AND P3, PT, R109, -126, PT ;  /* 0xc2fc00006d00780b */ /* 0x000fc80003f6e000 */
[----:B------:R-:W-:Y:S01]  /*3200*/  @!P2 FMUL R108, R108, 0.5 ;  /* 0x3f0000006c6ca820 */ /* 0x000fe20000400000 */
[----:B----4-:R-:W-:Y:S01]  /*3210*/  @!P4 FMUL R96, R96, R96 ;  /* 0x000000606060c220 */ /* 0x010fe20000400000 */
[----:B------:R-:W-:Y:S02]  /*3220*/  FSETP.GEU.AND P4, PT, R104, -126, PT ;  /* 0xc2fc00006800780b */ /* 0x000fe40003f8e000 */
[----:B------:R-:W1:Y:S05]  /*3230*/  MUFU.EX2 R17, R108 ;  /* 0x0000006c00117308 */ /* 0x000e6a0000000800 */
[----:B------:R-:W-:Y:S01]  /*3240*/  @!P3 FMUL R109, R109, 0.5 ;  /* 0x3f0000006d6db820 */ /* 0x000fe20000400000 */
[----:B--2---:R-:W-:Y:S01]  /*3250*/  @!P5 FMUL R97, R97, R97 ;  /* 0x000000616161d220 */ /* 0x004fe20000400000 */
[----:B------:R-:W-:-:S02]  /*3260*/  FSETP.GEU.AND P5, PT, R105, -126, PT ;  /* 0xc2fc00006900780b */ /* 0x000fc40003fae000 */
[----:B------:R-:W2:Y:S02]  /*3270*/  MUFU.EX2 R16, R109 ;  /* 0x0000006d00107308 */ /* 0x000ea40000000800 */
[----:B------:R-:W-:Y:S01]  /*3280*/  @!P4 FMUL R104, R104, 0.5 ;  /* 0x3f0000006868c820 */ /* 0x000fe20000400000 */
[----:B-1----:R-:W-:Y:S01]  /*3290*/  @!P2 FMUL R17, R17, R17 ;  /* 0x000000111111a220 */ /* 0x002fe20000400000 */
[----:B------:R-:W-:-:S04]  /*32a0*/  FSETP.GEU.AND P2, PT, R116, -126, PT ;  /* 0xc2fc00007400780b */ /* 0x000fc80003f4e000 */
[----:B------:R-:W1:Y:S03]  /*32b0*/  MUFU.EX2 R15, R104 ;  /* 0x00000068000f7308 */ /* 0x000e660000000800 */
[----:B------:R-:W-:Y:S01]  /*32c0*/  @!P5 FMUL R105, R105, 0.5 ;  /* 0x3f0000006969d820 */ /* 0x000fe20000400000 */
[----:B--2---:R-:W-:-:S04]  /*32d0*/  @!P3 FMUL R16, R16, R16 ;  /* 0x000000101010b220 */ /* 0x004fc80000400000 */
[----:B------:R-:W2:Y:S01]  /*32e0*/  MUFU.EX2 R10, R105 ;  /* 0x00000069000a7308 */ /* 0x000ea20000000800 */
[----:B------:R-:W-:Y:S01]  /*32f0*/  FSETP.NEU.AND P3, PT, R4, -INF , PT ;  /* 0xff8000000400780b */ /* 0x000fe20003f6d000 */
[----:B------:R-:W-:-:S03]  /*3300*/  @!P2 FMUL R116, R116, 0.5 ;  /* 0x3f0000007474a820 */ /* 0x000fc60000400000 */
[----:B------:R-:W-:Y:S02]  /*3310*/  FSEL R20, R4, RZ, P3 ;  /* 0x000000ff04147208 */ /* 0x000fe40001800000 */
[----:B------:R-:W-:Y:S01]  /*3320*/  FSETP.GEU.AND P3, PT, R117, -126, PT ;  /* 0xc2fc00007500780b */ /* 0x000fe20003f6e000 */
[----:B------:R-:W3:Y:S01]  /*3330*/  MUFU.EX2 R21, R116 ;  /* 0x0000007400157308 */ /* 0x000ee20000000800 */
[----:B-1----:R-:W-:Y:S01]  /*3340*/  @!P4 FMUL R15, R15, R15 ;  /* 0x0000000f0f0fc220 */ /* 0x002fe20000400000 */
[----:B------:R-:W-:Y:S01]  /*3350*/  FMUL R22, R20, UR23 ;  /* 0x0000001714167c20 */ /* 0x000fe20008400000 */
[----:B------:R-:W-:Y:S02]  /*3360*/  FSETP.GEU.AND P4, PT, R112, -126, PT ;  /* 0xc2fc00007000780b */ /* 0x000fe40003f8e000 */
[----:B------:R-:W-:Y:S01]  /*3370*/  FADD R11, R88, R15 ;  /* 0x0000000f580b7221 */ /* 0x000fe20000000000 */
[----:B------:R-:W-:-:S01]  /*3380*/  FFMA R94, R94, UR23, -R22 ;  /* 0x000000175e5e7c23 */ /* 0x000fc20008000816 */
[--C-:B------:R-:W-:Y:S01]  /*3390*/  FFMA R23, R95, UR23, -R22.reuse ;  /* 0x000000175f177c23 */ /* 0x100fe20008000816 */
[----:B------:R-:W-:-:S01]  /*33a0*/  FFMA R90, R90, UR23, -R22 ;  /* 0x000000175a5a7c23 */ /* 0x000fc20008000816 */
[----:B--2---:R-:W-:Y:S01]  /*33b0*/  @!P5 FMUL R10, R10, R10 ;  /* 0x0000000a0a0ad220 */ /* 0x004fe20000400000 */
[----:B------:R-:W-:Y:S01]  /*33c0*/  FSETP.GEU.AND P5, PT, R113, -126, PT ;  /* 0xc2fc00007100780b */ /* 0x000fe20003fae000 */
[--C-:B------:R-:W-:Y:S01]  /*33d0*/  FFMA R91, R91, UR23, -R22.reuse ;  /* 0x000000175b5b7c23 */ /* 0x100fe20008000816 */
[----:B------:R-:W-:Y:S01]  /*33e0*/  @!P3 FMUL R117, R117, 0.5 ;  /* 0x3f0000007575b820 */ /* 0x000fe20000400000 */
[--C-:B------:R-:W-:Y:S01]  /*33f0*/  FFMA R109, R102, UR23, -R22.reuse ;  /* 0x00000017666d7c23 */ /* 0x100fe20008000816 */
[----:B------:R-:W-:-:S01]  /*3400*/  FFMA R108, R98, UR23, -R22 ;  /* 0x00000017626c7c23 */ /* 0x000fc20008000816 */
[--C-:B------:R-:W-:Y:S01]  /*3410*/  FFMA R110, R110, UR23, -R22.reuse ;  /* 0x000000176e6e7c23 */ /* 0x100fe20008000816 */
[----:B------:R-:W1:Y:S01]  /*3420*/  MUFU.EX2 R18, R117 ;  /* 0x0000007500127308 */ /* 0x000e620000000800 */
[----:B---3--:R-:W-:Y:S01]  /*3430*/  @!P2 FMUL R21, R21, R21 ;  /* 0x000000151515a220 */ /* 0x008fe20000400000 */
[----:B------:R-:W-:Y:S01]  /*3440*/  FSETP.GEU.AND P2, PT, R94, -126, PT ;  /* 0xc2fc00005e00780b */ /* 0x000fe20003f4e000 */
[----:B------:R-:W-:Y:S01]  /*3450*/  @!P4 FMUL R112, R112, 0.5 ;  /* 0x3f0000007070c820 */ /* 0x000fe20000400000 */
[--C-:B------:R-:W-:Y:S01]  /*3460*/  FFMA R111, R111, UR23, -R22.reuse ;  /* 0x000000176f6f7c23 */ /* 0x100fe20008000816 */
[----:B------:R-:W-:-:S01]  /*3470*/  FFMA R107, R107, UR23, -R22 ;  /* 0x000000176b6b7c23 */ /* 0x000fc20008000816 */
[--C-:B------:R-:W-:Y:S01]  /*3480*/  FFMA R118, R118, UR23, -R22.reuse ;  /* 0x0000001776767c23 */ /* 0x100fe20008000816 */
[----:B------:R-:W-:Y:S01]  /*3490*/  @!P5 FMUL R113, R113, 0.5 ;  /* 0x3f0000007171d820 */ /* 0x000fe20000400000 */
[----:B------:R-:W2:Y:S01]  /*34a0*/  MUFU.EX2 R19, R112 ;  /* 0x0000007000137308 */ /* 0x000ea20000000800 */
[----:B------:R-:W-:-:S01]  /*34b0*/  FFMA R119, R119, UR23, -R22 ;  /* 0x0000001777777c23 */ /* 0x000fc20008000816 */
[--C-:B------:R-:W-:Y:S01]  /*34c0*/  FFMA R114, R114, UR23, -R22.reuse ;  /* 0x0000001772727c23 */ /* 0x100fe20008000816 */
[----:B------:R-:W-:-:S01]  /*34d0*/  FFMA R115, R115, UR23, -R22 ;  /* 0x0000001773737c23 */ /* 0x000fc20008000816 */
[----:B------:R-:W-:-:S02]  /*34e0*/  F2FP.SATFINITE.E4M3.F32.PACK_AB_MERGE_C R15, RZ, R15, RZ ;  /* 0x0000000fff0f723e */ /* 0x000fc400048070ff */
[----:B------:R-:W-:Y:S01]  /*34f0*/  F2FP.SATFINITE.E4M3.F32.PACK_AB_MERGE_C R88, RZ, R88, RZ ;  /* 0x00000058ff58723e */ /* 0x000fe200048070ff */
[----:B------:R-:W-:Y:S01]  /*3500*/  @!P2 FMUL R94, R94, 0.5 ;  /* 0x3f0000005e5ea820 */ /* 0x000fe20000400000 */
[----:B------:R-:W3:Y:S01]  /*3510*/  MUFU.EX2 R14, R113 ;  /* 0x00000071000e7308 */ /* 0x000ee20000000800 */
[----:B-1----:R-:W-:Y:S01]  /*3520*/  @!P3 FMUL R18, R18, R18 ;  /* 0x000000121212b220 */ /* 0x002fe20000400000 */
[----:B------:R-:W-:Y:S02]  /*3530*/  FSETP.GEU.AND P3, PT, R23, -126, PT ;  /* 0xc2fc00001700780b */ /* 0x000fe40003f6e000 */
[----:B------:R-:W-:Y:S02]  /*3540*/  LOP3.LUT R15, R15, 0xff, RZ, 0xc0, !PT ;  /* 0x000000ff0f0f7812 */ /* 0x000fe400078ec0ff */
[----:B------:R-:W-:Y:S02]  /*3550*/  LOP3.LUT R88, R88, 0xff, RZ, 0xc0, !PT ;  /* 0x000000ff58587812 */ /* 0x000fe400078ec0ff */
[----:B------:R1:W4:Y:S01]  /*3560*/  MUFU.EX2 R105, R94 ;  /* 0x0000005e00697308 */ /* 0x0003220000000800 */
[----:B--2---:R-:W-:Y:S01]  /*3570*/  @!P4 FMUL R19, R19, R19 ;  /* 0x000000131313c220 */ /* 0x004fe20000400000 */
[----:B------:R-:W-:-:S05]  /*3580*/  FSETP.GEU.AND P4, PT, R90, -126, PT ;  /* 0xc2fc00005a00780b */ /* 0x000fca0003f8e000 */
[----:B------:R-:W-:Y:S01]  /*3590*/  @!P3 FMUL R23, R23, 0.5 ;  /* 0x3f0000001717b820 */ /* 0x000fe20000400000 */
[----:B---3--:R-:W-:Y:S01]  /*35a0*/  @!P5 FMUL R14, R14, R14 ;  /* 0x0000000e0e0ed220 */ /* 0x008fe20000400000 */
[----:B------:R-:W-:Y:S02]  /*35b0*/  FSETP.GEU.AND P5, PT, R91, -126, PT ;  /* 0xc2fc00005b00780b */ /* 0x000fe40003fae000 */
[----:B------:R2:W3:Y:S01]  /*35c0*/  MUFU.EX2 R98, R23 ;  /* 0x0000001700627308 */ /* 0x0004e20000000800 */
[----:B-1----:R-:W-:-:S01]  /*35d0*/  FADD R94, R97, R14 ;  /* 0x0000000e615e7221 */ /* 0x002fc20000000000 */
[----:B------:R-:W-:Y:S02]  /*35e0*/  F2FP.SATFINITE.E4M3.F32.PACK_AB_MERGE_C R14, RZ, R14, RZ ;  /* 0x0000000eff0e723e */ /* 0x000fe400048070ff */
[----:B------:R-:W-:Y:S01]  /*35f0*/  @!P4 FMUL R90, R90, 0.5 ;  /* 0x3f0000005a5ac820 */ /* 0x000fe20000400000 */
[----:B------:R-:W-:Y:S01]  /*3600*/  F2FP.SATFINITE.E4M3.F32.PACK_AB_MERGE_C R97, RZ, R97, RZ ;  /* 0x00000061ff61723e */ /* 0x000fe200048070ff */
[----:B----4-:R-:W-:Y:S01]  /*3610*/  @!P2 FMUL R105, R105, R105 ;  /* 0x000000696969a220 */ /* 0x010fe20000400000 */
[----:B------:R-:W-:Y:S01]  /*3620*/  FSETP.GEU.AND P2, PT, R109, -126, PT ;  /* 0xc2fc00006d00780b */ /* 0x000fe20003f4e000 */
[----:B------:R1:W4:Y:S01]  /*3630*/  MUFU.EX2 R95, R90 ;  /* 0x0000005a005f7308 */ /* 0x0003220000000800 */
[----:B--2---:R-:W-:-:S01]  /*3640*/  FFMA R23, R106, UR23, -R22 ;  /* 0x000000176a177c23 */ /* 0x004fc20008000816 */
[----:B------:R-:W-:Y:S01]  /*3650*/  LOP3.LUT R14, R14, 0xffff, RZ, 0xc0, !PT ;  /* 0x0000ffff0e0e7812 */ /* 0x000fe200078ec0ff */
[----:B------:R-:W-:Y:S01]  /*3660*/  @!P5 FMUL R91, R91, 0.5 ;  /* 0x3f0000005b5bd820 */ /* 0x000fe20000400000 */
[----:B------:R-:W-:-:S04]  /*3670*/  LOP3.LUT R97, R97, 0xffff, RZ, 0xc0, !PT ;  /* 0x0000ffff61617812 */ /* 0x000fc800078ec0ff */
[----:B------:R2:W5:Y:S01]  /*3680*/  MUFU.EX2 R104, R91 ;  /* 0x0000005b00687308 */ /* 0x0005620000000800 */
[----:B---3--:R-:W-:Y:S01]  /*3690*/  @!P3 FMUL R98, R98, R98 ;  /* 0x000000626262b220 */ /* 0x008fe20000400000 */
[--C-:B-1----:R-:W-:Y:S02]  /*36a0*/  FFMA R90, R99, UR23, -R22.reuse ;  /* 0x00000017635a7c23 */ /* 0x102fe40008000816 */
[----:B------:R-:W-:Y:S01]  /*36b0*/  @!P2 FMUL R109, R109, 0.5 ;  /* 0x3f0000006d6da820 */ /* 0x000fe20000400000 */
[----:B--2---:R-:W-:Y:S01]  /*36c0*/  FFMA R91, R103, UR23, -R22 ;  /* 0x00000017675b7c23 */ /* 0x004fe20008000816 */
[----:B----4-:R-:W-:Y:S02]  /*36d0*/  @!P4 FMUL R95, R95, R95 ;  /* 0x0000005f5f5fc220 */ /* 0x010fe40000400000 */
[----:B------:R-:W1:Y:S01]  /*36e0*/  MUFU.EX2 R103, R109 ;  /* 0x0000006d00677308 */ /* 0x000e620000000800 */
[----:B------:R-:W-:Y:S01]  /*36f0*/  FSETP.GEU.AND P4, PT, R108, -126, PT ;  /* 0xc2fc00006c00780b */ /* 0x000fe20003f8e000 */
[----:B------:R-:W-:Y:S01]  /*3700*/  FADD R22, R93, R16 ;  /* 0x000000105d167221 */ /* 0x000fe20000000000 */
[----:B------:R-:W-:-:S02]  /*3710*/  FSETP.GEU.AND P3, PT, R91, -126, PT ;  /* 0xc2fc00005b00780b */ /* 0x000fc40003f6e000 */
[----:B------:R-:W-:Y:S01]  /*3720*/  F2FP.SATFINITE.E4M3.F32.PACK_AB_MERGE_C R16, RZ, R16, RZ ;  /* 0x00000010ff10723e */ /* 0x000fe200048070ff */
[----:B-----5:R-:W-:Y:S01]  /*3730*/  @!P5 FMUL R104, R104, R104 ;  /* 0x000000686868d220 */ /* 0x020fe20000400000 */
[----:B------:R-:W-:Y:S02]  /*3740*/  FSETP.GEU.AND P5, PT, R90, -126, PT ;  /* 0xc2fc00005a00780b */ /* 0x000fe40003fae000 */
[----:B------:R-:W-:Y:S02]  /*3750*/  LOP3.LUT R16, R16, 0xffff, RZ, 0xc0, !PT ;  /* 0x0000ffff10107812 */ /* 0x000fe400078ec0ff */
[----:B------:R-:W-:-:S03]  /*3760*/  F2FP.SATFINITE.E4M3.F32.PACK_AB_MERGE_C R93, RZ, R93, RZ ;  /* 0x0000005dff5d723e */ /* 0x000fc600048070ff */
[----:B------:R-:W-:Y:S01]  /*3770*/  @!P4 FMUL R108, R108, 0.5 ;  /* 0x3f0000006c6cc820 */ /* 0x000fe20000400000 */
[----:B------:R-:W-:Y:S01]  /*3780*/  LOP3.LUT R93, R93, 0xffff, RZ, 0xc0, !PT ;  /* 0x0000ffff5d5d7812 */ /* 0x000fe200078ec0ff */
[----:B------:R-:W-:Y:S01]  /*3790*/  @!P3 FMUL R91, R91, 0.5 ;  /* 0x3f0000005b5bb820 */ /* 0x000fe20000400000 */
[----:B-1----:R-:W-:Y:S01]  /*37a0*/  @!P2 FMUL R103, R103, R103 ;  /* 0x000000676767a220 */ /* 0x002fe20000400000 */
[----:B------:R-:W-:Y:S01]  /*37b0*/  FSETP.GEU.AND P2, PT, R110, -126, PT ;  /* 0xc2fc00006e00780b */ /* 0x000fe20003f4e000 */
[----:B------:R-:W1:Y:S01]  /*37c0*/  MUFU.EX2 R99, R108 ;  /* 0x0000006c00637308 */ /* 0x000e620000000800 */
[----:B------:R-:W-:-:S07]  /*37d0*/  @!P5 FMUL R90, R90, 0.5 ;  /* 0x3f0000005a5ad820 */ /* 0x000fce0000400000 */
[----:B------:R2:W3:Y:S04]  /*37e0*/  MUFU.EX2 R106, R91 ;  /* 0x0000005b006a7308 */ /* 0x0004e80000000800 */
[----:B------:R-:W-:-:S04]  /*37f0*/  @!P2 FMUL R110, R110, 0.5 ;  /* 0x3f0000006e6ea820 */ /* 0x000fc80000400000 */
[----:B------:R4:W5:Y:S01]  /*3800*/  MUFU.EX2 R102, R90 ;  /* 0x0000005a00667308 */ /* 0x0009620000000800 */
[----:B-1----:R-:W-:Y:S01]  /*3810*/  @!P4 FMUL R99, R99, R99 ;  /* 0x000000636363c220 */ /* 0x002fe20000400000 */
[----:B------:R-:W-:Y:S01]  /*3820*/  FSETP.GEU.AND P4, PT, R23, -126, PT ;  /* 0xc2fc00001700780b */ /* 0x000fe20003f8e000 */
[----:B--2---:R-:W-:-:S01]  /*3830*/  FADD R91, R101, R18 ;  /* 0x00000012655b7221 */ /* 0x004fc20000000000 */
[----:B------:R-:W-:Y:S02]  /*3840*/  F2FP.SATFINITE.E4M3.F32.PACK_AB_MERGE_C R101, RZ, R101, RZ ;  /* 0x00000065ff65723e */ /* 0x000fe400048070ff */
[----:B------:R-:W-:Y:S01]  /*3850*/  F2FP.SATFINITE.E4M3.F32.PACK_AB_MERGE_C R18, RZ, R18, RZ ;  /* 0x00000012ff12723e */ /* 0x000fe200048070ff */
[----:B------:R-:W-:Y:S01]  /*3860*/  FADD R22, R22, R91 ;  /* 0x0000005b16167221 */ /* 0x000fe20000000000 */
[----:B------:R-:W1:Y:S01]  /*3870*/  MUFU.EX2 R110, R110 ;  /* 0x0000006e006e7308 */ /* 0x000e620000000800 */
[----:B---3--:R-:W-:Y:S01]  /*3880*/  @!P3 FMUL R106, R106, R106 ;  /* 0x0000006a6a6ab220 */ /* 0x008fe20000400000 */
[----:B------:R-:W-:Y:S01]  /*3890*/  FSETP.GEU.AND P3, PT, R111, -126, PT ;  /* 0xc2fc00006f00780b */ /* 0x000fe20003f6e000 */
[----:B----4-:R-:W-:-:S01]  /*38a0*/  FADD R90, R96, R19 ;  /* 0x00000013605a7221 */ /* 0x010fc20000000000 */
[----:B------:R-:W-:-:S02]  /*38b0*/  LOP3.LUT R101, R101, 0xffff, RZ, 0xc0, !PT ;  /* 0x0000ffff65657812 */ /* 0x000fc400078ec0ff */
[----:B------:R-:W-:Y:S01]  /*38c0*/  F2FP.SATFINITE.E4M3.F32.PACK_AB_MERGE_C R19, RZ, R19, RZ ;  /* 0x00000013ff13723e */ /* 0x000fe200048070ff */
[----:B------:R-:W-:Y:S01]  /*38d0*/  @!P4 FMUL R23, R23, 0.5 ;  /* 0x3f0000001717c820 */ /* 0x000fe20000400000 */
[----:B------:R-:W-:-:S01]  /*38e0*/  FADD R11, R11, R90 ;  /* 0x0000005a0b0b7221 */ /* 0x000fc20000000000 */
[----:B-----5:R-:W-:Y:S01]  /*38f0*/  @!P5 FMUL R102, R102, R102 ;  /* 0x000000666666d220 */ /* 0x020fe20000400000 */
[----:B------:R-:W-:Y:S01]  /*3900*/  FSETP.GEU.AND P5, PT, R107, -126, PT ;  /* 0xc2fc00006b00780b */ /* 0x000fe20003fae000 */
[----:B------:R2:W3:Y:S01]  /*3910*/  MUFU.EX2 R108, R23 ;  /* 0x00000017006c7308 */ /* 0x0004e20000000800 */
[----:B------:R-:W-:Y:S02]  /*3920*/  F2FP.SATFINITE.E4M3.F32.PACK_AB_MERGE_C R96, RZ, R96, RZ ;  /* 0x00000060ff60723e */ /* 0x000fe400048070ff */
[----:B------:R-:W-:Y:S01]  /*3930*/  LOP3.LUT R18, R18, 0xffff, RZ, 0xc0, !PT ;  /* 0x0000ffff12127812 */ /* 0x000fe200078ec0ff */
[----:B------:R-:W-:Y:S01]  /*3940*/  @!P3 FMUL R111, R111, 0.5 ;  /* 0x3f0000006f6fb820 */ /* 0x000fe20000400000 */
[----:B------:R-:W-:Y:S01]  /*3950*/  LOP3.LUT R19, R19, 0xff, RZ, 0xc0, !PT ;  /* 0x000000ff13137812 */ /* 0x000fe200078ec0ff */
[----:B-1----:R-:W-:Y:S01]  /*3960*/  @!P2 FMUL R110, R110, R110 ;  /* 0x0000006e6e6ea220 */ /* 0x002fe20000400000 */
[----:B------:R-:W-:Y:S01]  /*3970*/  FSETP.GEU.AND P2, PT, R118, -126, PT ;  /* 0xc2fc00007600780b */ /* 0x000fe20003f4e000 */
[----:B------:R-:W1:Y:S01]  /*3980*/  MUFU.EX2 R113, R111 ;  /* 0x0000006f00717308 */ /* 0x000e620000000800 */
[----:B--2---:R-:W-:-:S01]  /*3990*/  FADD R23, R100, R21 ;  /* 0x0000001564177221 */ /* 0x004fc20000000000 */
[----:B------:R-:W-:Y:S01]  /*39a0*/  F2FP.SATFINITE.E4M3.F32.PACK_AB_MERGE_C R100, RZ, R100, RZ ;  /* 0x00000064ff64723e */ /* 0x000fe200048070ff */
[----:B------:R-:W-:-:S01]  /*39b0*/  FADD R91, R105, R110 ;  /* 0x0000006e695b7221 */ /* 0x000fc20000000000 */
[----:B------:R-:W-:Y:S01]  /*39c0*/  @!P5 FMUL R107, R107, 0.5 ;  /* 0x3f0000006b6bd820 */ /* 0x000fe20000400000 */
[----:B------:R-:W-:-:S02]  /*39d0*/  F2FP.SATFINITE.E4M3.F32.PACK_AB_MERGE_C R110, RZ, R110, RZ ;  /* 0x0000006eff6e723e */ /* 0x000fc400048070ff */
[----:B------:R-:W-:Y:S01]  /*39e0*/  LOP3.LUT R100, R100, 0xff, RZ, 0xc0, !PT ;  /* 0x000000ff64647812 */ /* 0x000fe200078ec0ff */
[----:B------:R2:W4:Y:S01]  /*39f0*/  MUFU.EX2 R109, R107 ;  /* 0x0000006b006d7308 */ /* 0x0005220000000800 */
[----:B---3--:R-:W-:Y:S01]  /*3a00*/  @!P4 FMUL R108, R108, R108 ;  /* 0x0000006c6c6cc220 */ /* 0x008fe20000400000 */
[----:B------:R-:W-:Y:S02]  /*3a10*/  FSETP.GEU.AND P4, PT, R114, -126, PT ;  /* 0xc2fc00007200780b */ /* 0x000fe40003f8e000 */
[----:B------:R-:W-:Y:S01]  /*3a20*/  @!P2 FMUL R118, R118, 0.5 ;  /* 0x3f0000007676a820 */ /* 0x000fe20000400000 */
[----:B------:R-:W-:Y:S02]  /*3a30*/  F2FP.SATFINITE.E4M3.F32.PACK_AB_MERGE_C R21, RZ, R21, RZ ;  /* 0x00000015ff15723e */ /* 0x000fe400048070ff */
[----:B------:R-:W-:Y:S01]  /*3a40*/  PRMT R100, R101, 0x7604, R100 ;  /* 0x0000760465647816 */ /* 0x000fe20000000064 */
[----:B-1----:R-:W-:Y:S02]  /*3a50*/  @!P3 FMUL R113, R113, R113 ;  /* 0x000000717171b220 */ /* 0x002fe40000400000 */
[----:B------:R-:W1:Y:S01]  /*3a60*/  MUFU.EX2 R118, R118 ;  /* 0x0000007600767308 */ /* 0x000e620000000800 */
[----:B------:R-:W-:Y:S01]  /*3a70*/  FSETP.GEU.AND P3, PT, R119, -126, PT ;  /* 0xc2fc00007700780b */ /* 0x000fe20003f6e000 */
[----:B--2---:R-:W-:Y:S01]  /*3a80*/  FADD R107, -R20, R13 ;  /* 0x0000000d146b7221 */ /* 0x004fe20000000100 */
[----:B------:R-:W-:-:S01]  /*3a90*/  FADD R20, R92, R17 ;  /* 0x000000115c147221 */ /* 0x000fc20000000000 */
[----:B------:R-:W-:Y:S01]  /*3aa0*/  FADD R13, R89, R10 ;  /* 0x0000000a590d7221 */ /* 0x000fe20000000000 */
[----:B------:R-:W-:Y:S01]  /*3ab0*/  @!P4 FMUL R114, R114, 0.5 ;  /* 0x3f0000007272c820 */ /* 0x000fe20000400000 */
[----:B------:R-:W-:Y:S01]  /*3ac0*/  F2FP.SATFINITE.E4M3.F32.PACK_AB_MERGE_C R10, RZ, R10, RZ ;  /* 0x0000000aff0a723e */ /* 0x000fe200048070ff */
[----:B----4-:R-:W-:Y:S01]  /*3ad0*/  @!P5 FMUL R109, R109, R109 ;  /* 0x0000006d6d6dd220 */ /* 0x010fe20000400000 */
[----:B------:R-:W-:Y:S01]  /*3ae0*/  FSETP.GEU.AND P5, PT, R115, -126, PT ;  /* 0xc2fc00007300780b */ /* 0x000fe20003fae000 */
[----:B------:R-:W-:-:S01]  /*3af0*/  FADD R20, R20, R23 ;  /* 0x0000001714147221 */ /* 0x000fc20000000000 */
[----:B------:R-:W-:Y:S01]  /*3b00*/  F2FP.SATFINITE.E4M3.F32.PACK_AB_MERGE_C R17, RZ, R17, RZ ;  /* 0x00000011ff11723e */ /* 0x000fe200048070ff */
[----:B------:R-:W2:Y:S01]  /*3b10*/  MUFU.EX2 R114, R114 ;  /* 0x0000007200727308 */ /* 0x000ea20000000800 */
[----:B------:R-:W-:-:S01]  /*3b20*/  FADD R23, R95, R108 ;  /* 0x0000006c5f177221 */ /* 0x000fc20000000000 */
[----:B------:R-:W-:Y:S01]  /*3b30*/  FADD R13, R13, R94 ;  /* 0x0000005e0d0d7221 */ /* 0x000fe20000000000 */
[----:B------:R-:W-:Y:S01]  /*3b40*/  @!P3 FMUL R119, R119, 0.5 ;  /* 0x3f0000007777b820 */ /* 0x000fe20000400000 */
[----:B------:R-:W-:Y:S01]  /*3b50*/  LOP3.LUT R10, R10, 0xffff, RZ, 0xc0, !PT ;  /* 0x0000ffff0a0a7812 */ /* 0x000fe200078ec0ff */
[----:B------:R-:W-:-:S01]  /*3b60*/  FADD R90, R104, R109 ;  /* 0x0000006d685a7221 */ /* 0x000fc20000000000 */
[----:B-1----:R-:W-:Y:S01]  /*3b70*/  @!P2 FMUL R118, R118, R118 ;  /* 0x000000767676a220 */ /* 0x002fe20000400000 */
[----:B------:R-:W-:Y:S01]  /*3b80*/  FSETP.GEU.AND P2, PT, R12, -126, PT ;  /* 0xc2fc00000c00780b */ /* 0x000fe20003f4e000 */
[----:B------:R-:W-:Y:S01]  /*3b90*/  FADD R22, R13, R22 ;  /* 0x000000160d167221 */ /* 0x000fe20000000000 */
[----:B------:R-:W1:Y:S01]  /*3ba0*/  MUFU.EX2 R119, R119 ;  /* 0x0000007700777308 */ /* 0x000e620000000800 */
[----:B------:R-:W-:Y:S01]  /*3bb0*/  @!P5 FMUL R115, R115, 0.5 ;  /* 0x3f0000007373d820 */ /* 0x000fe20000400000 */
[----:B------:R-:W-:Y:S01]  /*3bc0*/  FADD R116, R103, R118 ;  /* 0x0000007667747221 */ /* 0x000fe20000000000 */
[----:B------:R-:W-:Y:S01]  /*3bd0*/  F2FP.SATFINITE.E4M3.F32.PACK_AB_MERGE_C R108, RZ, R108, RZ ;  /* 0x0000006cff6c723e */ /* 0x000fe200048070ff */
[----:B------:R-:W-:Y:S01]  /*3be0*/  FADD R11, R11, R20 ;  /* 0x000000140b0b7221 */ /* 0x000fe20000000000 */
[----:B------:R-:W-:Y:S01]  /*3bf0*/  LOP3.LUT R17, R17, 0xff, RZ, 0xc0, !PT ;  /* 0x000000ff11117812 */ /* 0x000fe200078ec0ff */
[----:B------:R-:W-:Y:S01]  /*3c00*/  FADD R94, R98, R113 ;  /* 0x00000071625e7221 */ /* 0x000fe20000000000 */
[----:B------:R-:W-:Y:S01]  /*3c10*/  F2FP.SATFINITE.E4M3.F32.PACK_AB_MERGE_C R103, RZ, R103, RZ ;  /* 0x00000067ff67723e */ /* 0x000fe200048070ff */
[----:B------:R-:W3:Y:S01]  /*3c20*/  MUFU.EX2 R115, R115 ;  /* 0x0000007300737308 */ /* 0x000ee20000000800 */
[----:B--2---:R-:W-:Y:S01]  /*3c30*/  @!P4 FMUL R114, R114, R114 ;  /* 0x000000727272c220 */ /* 0x004fe20000400000 */
[----:B------:R-:W-:Y:S01]  /*3c40*/  PRMT R10, R10, 0x7604, R15 ;  /* 0x000076040a0a7816 */ /* 0x000fe2000000000f */
[----:B------:R-:W-:Y:S01]  /*3c50*/  @!P2 FMUL R12, R12, 0.5 ;  /* 0x3f0000000c0ca820 */ /* 0x000fe20000400000 */
[----:B------:R-:W-:Y:S01]  /*3c60*/  PRMT R16, R16, 0x7604, R17 ;  /* 0x0000760410107816 */ /* 0x000fe20000000011 */
[----:B------:R-:W-:-:S01]  /*3c70*/  FADD R112, R99, R114 ;  /* 0x0000007263707221 */ /* 0x000fc20000000000 */
[----:B------:R-:W-:Y:S01]  /*3c80*/  IMAD.U32 R13, R108, 0x10000, RZ ;  /* 0x000100006c0d7824 */ /* 0x000fe200078e00ff */
[----:B------:R-:W-:Y:S01]  /*3c90*/  SHF.L.U32 R15, R110, 0x10, RZ ;  /* 0x000000106e0f7819 */ /* 0x000fe200000006ff */
[----:B------:R-:W-:Y:S01]  /*3ca0*/  IMAD.U32 R103, R103, 0x10000, RZ ;  /* 0x0001000067677824 */ /* 0x000fe200078e00ff */
[----:B------:R-:W2:Y:S01]  /*3cb0*/  MUFU.EX2 R12, R12 ;  /* 0x0000000c000c7308 */ /* 0x000ea20000000800 */
[----:B-1----:R-:W-:Y:S01]  /*3cc0*/  @!P3 FMUL R119, R119, R119 ;  /* 0x000000777777b220 */ /* 0x002fe20000400000 */
[----:B------:R-:W-:Y:S01]  /*3cd0*/  F2FP.SATFINITE.E4M3.F32.PACK_AB_MERGE_C R118, RZ, R118, RZ ;  /* 0x00000076ff76723e */ /* 0x000fe200048070ff */
[----:B------:R-:W-:Y:S01]  /*3ce0*/  FMUL R107, R107, UR23 ;  /* 0x000000176b6b7c20 */ /* 0x000fe20008400000 */
[----:B------:R-:W-:Y:S01]  /*3cf0*/  F2FP.SATFINITE.E4M3.F32.PACK_AB_MERGE_C R89, RZ, R89, RZ ;  /* 0x00000059ff59723e */ /* 0x000fe200048070ff */
[----:B------:R-:W-:-:S01]  /*3d00*/  FADD R117, R106, R119 ;  /* 0x000000776a757221 */ /* 0x000fc20000000000 */
[----:B------:R-:W-:Y:S01]  /*3d10*/  F2FP.SATFINITE.E4M3.F32.PACK_AB_MERGE_C R106, RZ, R106, RZ ;  /* 0x0000006aff6a723e */ /* 0x000fe200048070ff */
[----:B------:R-:W-:-:S01]  /*3d20*/  FADD R11, R11, R22 ;  /* 0x000000160b0b7221 */ /* 0x000fc20000000000 */
[----:B---3--:R-:W-:Y:S01]  /*3d30*/  @!P5 FMUL R115, R115, R115 ;  /* 0x000000737373d220 */ /* 0x008fe20000400000 */
[----:B------:R-:W-:Y:S01]  /*3d40*/  F2FP.SATFINITE.E4M3.F32.PACK_AB_MERGE_C R92, RZ, R92, RZ ;  /* 0x0000005cff5c723e */ /* 0x000fe200048070ff */
[----:B------:R-:W-:Y:S01]  /*3d50*/  FADD R23, R23, R112 ;  /* 0x0000007017177221 */ /* 0x000fe20000000000 */
[----:B------:R-:W-:Y:S01]  /*3d60*/  LOP3.LUT R106, R106, 0xffff, RZ, 0xc0, !PT ;  /* 0x0000ffff6a6a7812 */ /* 0x000fe200078ec0ff */
[----:B------:R-:W-:Y:S01]  /*3d70*/  FADD R111, R102, R115 ;  /* 0x00000073666f7221 */ /* 0x000fe20000000000 */
[----:B------:R-:W-:Y:S01]  /*3d80*/  F2FP.SATFINITE.E4M3.F32.PACK_AB_MERGE_C R114, RZ, R114, RZ ;  /* 0x00000072ff72723e */ /* 0x000fe200048070ff */
[----:B------:R-:W-:Y:S01]  /*3d90*/  FADD R116, R91, R116 ;  /* 0x000000745b747221 */ /* 0x000fe20000000000 */
[----:B------:R-:W-:Y:S01]  /*3da0*/  F2FP.SATFINITE.E4M3.F32.PACK_AB_MERGE_C R115, RZ, R115, RZ ;  /* 0x00000073ff73723e */ /* 0x000fe200048070ff */
[----:B------:R-:W-:Y:S01]  /*3db0*/  IMAD.SHL.U32 R17, R106, 0x1000000, RZ ;  /* 0x010000006a117824 */ /* 0x000fe200078e00ff */
[----:B------:R-:W-:Y:S01]  /*3dc0*/  F2FP.SATFINITE.E4M3.F32.PACK_AB_MERGE_C R119, RZ, R119, RZ ;  /* 0x00000077ff77723e */ /* 0x000fe200048070ff */
[----:B--2---:R-:W-:Y:S01]  /*3dd0*/  @!P2 FMUL R12, R12, R12 ;  /* 0x0000000c0c0ca220 */ /* 0x004fe20000400000 */
[----:B------:R-:W-:Y:S01]  /*3de0*/  LOP3.LUT R21, R21, 0xff, RZ, 0xc0, !PT ;  /* 0x000000ff15157812 */ /* 0x000fe200078ec0ff */
[----:B------:R-:W-:Y:S01]  /*3df0*/  FADD R90, R90, R111 ;  /* 0x0000006f5a5a7221 */ /* 0x000fe20000000000 */
[----:B------:R-:W-:Y:S01]  /*3e00*/  F2FP.SATFINITE.E4M3.F32.PACK_AB_MERGE_C R99, RZ, R99, RZ ;  /* 0x00000063ff63723e */ /* 0x000fe200048070ff */
[----:B------:R-:W-:Y:S01]  /*3e10*/  FFMA R7, R12, R7, R11 ;  /* 0x000000070c077223 */ /* 0x000fe2000000000b */
[----:B------:R-:W-:Y:S01]  /*3e20*/  F2FP.SATFINITE.E4M3.F32.PACK_AB_MERGE_C R102, RZ, R102, RZ ;  /* 0x00000066ff66723e */ /* 0x000fe200048070ff */
[----:B------:R-:W-:Y:S01]  /*3e30*/  FADD R117, R94, R117 ;  /* 0x000000755e757221 */ /* 0x000fe20000000000 */
[----:B------:R-:W-:Y:S01]  /*3e40*/  F2FP.SATFINITE.E4M3.F32.PACK_AB_MERGE_C R95, RZ, R95, RZ ;  /* 0x0000005fff5f723e */ /* 0x000fe200048070ff */
[----:B------:R-:W-:Y:S01]  /*3e50*/  IMAD.U32 R99, R99, 0x10000, RZ ;  /* 0x0001000063637824 */ /* 0x000fe200078e00ff */
[----:B------:R-:W-:Y:S01]  /*3e60*/  F2FP.SATFINITE.E4M3.F32.PACK_AB_MERGE_C R104, RZ, R104, RZ ;  /* 0x00000068ff68723e */ /* 0x000fe200048070ff */
[----:B------:R-:W-:Y:S01]  /*3e70*/  FADD R23, R23, R116 ;  /* 0x0000007417177221 */ /* 0x000fe20000000000 */
[----:B------:R-:W-:Y:S01]  /*3e80*/  F2FP.SATFINITE.E4M3.F32.PACK_AB_MERGE_C R109, RZ, R109, RZ ;  /* 0x0000006dff6d723e */ /* 0x000fe200048070ff */
[----:B------:R-:W-:Y:S01]  /*3e90*/  IMAD.U32 R95, R95, 0x10000, RZ ;  /* 0x000100005f5f7824 */ /* 0x000fe200078e00ff */
[----:B------:R-:W-:Y:S01]  /*3ea0*/  LOP3.LUT R96, R96, 0xff, RZ, 0xc0, !PT ;  /* 0x000000ff60607812 */ /* 0x000fe200078ec0ff */
[----:B------:R-:W-:Y:S01]  /*3eb0*/  FADD R90, R90, R117 ;  /* 0x000000755a5a7221 */ /* 0x000fe20000000000 */
[----:B------:R-:W-:Y:S01]  /*3ec0*/  LOP3.LUT R16, R16, 0xff0000, R15, 0xf8, !PT ;  /* 0x00ff000010107812 */ /* 0x000fe200078ef80f */
[----:B------:R-:W-:Y:S01]  /*3ed0*/  IMAD.U32 R15, R118, 0x10000, RZ ;  /* 0x00010000760f7824 */ /* 0x000fe200078e00ff */
[----:B------:R-:W-:Y:S01]  /*3ee0*/  LOP3.LUT R89, R89, 0xffff, RZ, 0xc0, !PT ;  /* 0x0000ffff59597812 */ /* 0x000fe200078ec0ff */
[----:B------:R-:W-:Y:S01]  /*3ef0*/  FADD R90, R23, R90 ;  /* 0x0000005a175a7221 */ /* 0x000fe20000000000 */
[----:B------:R-:W-:Y:S01]  /*3f00*/  LOP3.LUT R92, R92, 0xff, RZ, 0xc0, !PT ;  /* 0x000000ff5c5c7812 */ /* 0x000fe200078ec0ff */
[-C--:B------:R-:W-:Y:S01]  /*3f10*/  FMUL R24, R24, R12.reuse ;  /* 0x0000000c18187220 */ /* 0x080fe20000400000 */
[----:B------:R-:W-:Y:S01]  /*3f20*/  F2FP.SATFINITE.E4M3.F32.PACK_AB_MERGE_C R105, RZ, R105, RZ ;  /* 0x00000069ff69723e */ /* 0x000fe200048070ff */
[----:B------:R-:W-:Y:S01]  /*3f30*/  FMUL R25, R25, R12 ;  /* 0x0000000c19197220 */ /* 0x000fe20000400000 */
[----:B------:R-:W-:Y:S01]  /*3f40*/  LOP3.LUT R10, R10, 0xff0000, R13, 0xf8, !PT ;  /* 0x00ff00000a0a7812 */ /* 0x000fe200078ef80d */
[----:B------:R-:W-:Y:S01]  /*3f50*/  IMAD.U32 R13, R114, 0x10000, RZ ;  /* 0x00010000720d7824 */ /* 0x000fe200078e00ff */
[----:B------:R-:W-:Y:S01]  /*3f60*/  F2FP.SATFINITE.E4M3.F32.PACK_AB_MERGE_C R98, RZ, R98, RZ ;  /* 0x00000062ff62723e */ /* 0x000fe200048070ff */
[-C--:B------:R-:W-:Y:S01]  /*3f70*/  FMUL R28, R28, R12.reuse ;  /* 0x0000000c1c1c7220 */ /* 0x080fe20000400000 */
[----:B------:R-:W-:Y:S01]  /*3f80*/  F2FP.SATFINITE.E4M3.F32.PACK_AB_MERGE_C R113, RZ, R113, RZ ;  /* 0x00000071ff71723e */ /* 0x000fe200048070ff */
[-C--:B------:R-:W-:Y:S01]  /*3f90*/  FMUL R29, R29, R12.reuse ;  /* 0x0000000c1d1d7220 */ /* 0x080fe20000400000 */
[----:B------:R-:W-:Y:S01]  /*3fa0*/  LOP3.LUT R115, R115, 0xffff, RZ, 0xc0, !PT ;  /* 0x0000ffff73737812 */ /* 0x000fe200078ec0ff */
[-C--:B------:R-:W-:Y:S01]  /*3fb0*/  FMUL R32, R32, R12.reuse ;  /* 0x0000000c20207220 */ /* 0x080fe20000400000 */
[----:B------:R-:W-:Y:S01]  /*3fc0*/  LOP3.LUT R119, R119, 0xffff, RZ, 0xc0, !PT ;  /* 0x0000ffff77777812 */ /* 0x000fe200078ec0ff */
[-C--:B------:R-:W-:Y:S01]  /*3fd0*/  FMUL R33, R33, R12.reuse ;  /* 0x0000000c21217220 */ /* 0x080fe20000400000 */
[----:B------:R-:W-:Y:S01]  /*3fe0*/  PRMT R18, R18, 0x7604, R21 ;  /* 0x0000760412127816 */ /* 0x000fe20000000015 */
[----:B------:R-:W-:Y:S01]  /*3ff0*/  IMAD.SHL.U32 R115, R115, 0x1000000, RZ ;  /* 0x0100000073737824 */ /* 0x000fe200078e00ff */
[----:B------:R-:W-:Y:S01]  /*4000*/  LOP3.LUT R100, R100, 0xff0000, R103, 0xf8, !PT ;  /* 0x00ff000064647812 */ /* 0x000fe200078ef867 */
[----:B------:R-:W-:Y:S01]  /*4010*/  IMAD.SHL.U32 R119, R119, 0x1000000, RZ ;  /* 0x0100000077777824 */ /* 0x000fe200078e00ff */
[----:B------:R-:W-:Y:S01]  /*4020*/  LOP3.LUT R102, R102, 0xffff, RZ, 0xc0, !PT ;  /* 0x0000ffff66667812 */ /* 0x000fe200078ec0ff */
[-C--:B------:R-:W-:Y:S01]  /*4030*/  FMUL R36, R36, R12.reuse ;  /* 0x0000000c24247220 */ /* 0x080fe20000400000 */
[----:B------:R-:W-:Y:S01]  /*4040*/  PRMT R14, R14, 0x7604, R19 ;  /* 0x000076040e0e7816 */ /* 0x000fe20000000013 */
[-C--:B------:R-:W-:Y:S01]  /*4050*/  FMUL R37, R37, R12.reuse ;  /* 0x0000000c25257220 */ /* 0x080fe20000400000 */
[----:B------:R-:W-:Y:S01]  /*4060*/  LOP3.LUT R104, R104, 0xffff, RZ, 0xc0, !PT ;  /* 0x0000ffff68687812 */ /* 0x000fe200078ec0ff */
[-C--:B------:R-:W-:Y:S01]  /*4070*/  FMUL R40, R40, R12.reuse ;  /* 0x0000000c28287220 */ /* 0x080fe20000400000 */
[----:B------:R-:W-:Y:S01]  /*4080*/  LOP3.LUT R109, R109, 0xffff, RZ, 0xc0, !PT ;  /* 0x0000ffff6d6d7812 */ /* 0x000fe200078ec0ff */
[-C--:B------:R-:W-:Y:S01]  /*4090*/  FMUL R41, R41, R12.reuse ;  /* 0x0000000c29297220 */ /* 0x080fe20000400000 */
[----:B------:R-:W-:Y:S01]  /*40a0*/  PRMT R96, R97, 0x7604, R96 ;  /* 0x0000760461607816 */ /* 0x000fe20000000060 */
[----:B------:R-:W-:Y:S01]  /*40b0*/  IMAD.SHL.U32 R11, R104, 0x1000000, RZ ;  /* 0x01000000680b7824 */ /* 0x000fe200078e00ff */
[----:B------:R-:W-:Y:S01]  /*40c0*/  PRMT R88, R89, 0x7604, R88 ;  /* 0x0000760459587816 */ /* 0x000fe20000000058 */
[----:B------:R-:W-:Y:S01]  /*40d0*/  IMAD.SHL.U32 R109, R109, 0x1000000, RZ ;  /* 0x010000006d6d7824 */ /* 0x000fe200078e00ff */
[----:B------:R-:W-:Y:S01]  /*40e0*/  PRMT R92, R93, 0x7604, R92 ;  /* 0x000076045d5c7816 */ /* 0x000fe2000000005c */
[-C--:B------:R-:W-:Y:S01]  /*40f0*/  FMUL R44, R44, R12.reuse ;  /* 0x0000000c2c2c7220 */ /* 0x080fe20000400000 */
[----:B------:R-:W-:Y:S01]  /*4100*/  SHF.L.U32 R105, R105, 0x10, RZ ;  /* 0x0000001069697819 */ /* 0x000fe200000006ff */
[-C--:B------:R-:W-:Y:S01]  /*4110*/  FMUL R45, R45, R12.reuse ;  /* 0x0000000c2d2d7220 */ /* 0x080fe20000400000 */
[----:B------:R-:W-:Y:S01]  /*4120*/  LOP3.LUT R98, R98, 0xffff, RZ, 0xc0, !PT ;  /* 0x0000ffff62627812 */ /* 0x000fe200078ec0ff */
[-C--:B------:R-:W-:Y:S01]  /*4130*/  FMUL R48, R48, R12.reuse ;  /* 0x0000000c30307220 */ /* 0x080fe20000400000 */
[----:B------:R-:W-:Y:S01]  /*4140*/  LOP3.LUT R113, R113, 0xffff, RZ, 0xc0, !PT ;  /* 0x0000ffff71717812 */ /* 0x000fe200078ec0ff */
[-C--:B------:R-:W-:Y:S01]  /*4150*/  FMUL R49, R49, R12.reuse ;  /* 0x0000000c31317220 */ /* 0x080fe20000400000 */
[----:B------:R-:W-:Y:S01]  /*4160*/  FSETP.GEU.AND P3, PT, R107, -126, PT ;  /* 0xc2fc00006b00780b */ /* 0x000fe20003f6e000 */
[-C--:B------:R-:W-:Y:S01]  /*4170*/  FMUL R52, R52, R12.reuse ;  /* 0x0000000c34347220 */ /* 0x080fe20000400000 */
[----:B------:R-:W-:Y:S01]  /*4180*/  LOP3.LUT R18, R18, 0xff0000, R15, 0xf8, !PT ;  /* 0x00ff000012127812 */ /* 0x000fe200078ef80f */
[----:B------:R-:W-:Y:S01]  /*4190*/  IMAD.SHL.U32 R15, R102, 0x1000000, RZ ;  /* 0x01000000660f7824 */ /* 0x000fe200078e00ff */
[----:B------:R-:W-:Y:S01]  /*41a0*/  LOP3.LUT R100, R100, R17, RZ, 0xfc, !PT ;  /* 0x0000001164647212 */ /* 0x000fe200078efcff */
[----:B------:R-:W-:Y:S01]  /*41b0*/  IMAD.MOV.U32 R17, RZ, RZ, 0x3021 ;  /* 0x00003021ff117424 */ /* 0x000fe200078e00ff */
[----:B------:R-:W-:Y:S01]  /*41c0*/  LOP3.LUT R14, R14, 0xff0000, R13, 0xf8, !PT ;  /* 0x00ff00000e0e7812 */ /* 0x000fe200078ef80d */
[-C--:B------:R-:W-:Y:S01]  /*41d0*/  FMUL R53, R53, R12.reuse ;  /* 0x0000000c35357220 */ /* 0x080fe20000400000 */
[----:B------:R-:W-:Y:S01]  /*41e0*/  LOP3.LUT R96, R96, 0xff0000, R99, 0xf8, !PT ;  /* 0x00ff000060607812 */ /* 0x000fe200078ef863 */
[-C--:B------:R-:W-:Y:S01]  /*41f0*/  FMUL R56, R56, R12.reuse ;  /* 0x0000000c38387220 */ /* 0x080fe20000400000 */
[----:B------:R-:W-:Y:S01]  /*4200*/  LOP3.LUT R88, R88, 0xff0000, R95, 0xf8, !PT ;  /* 0x00ff000058587812 */ /* 0x000fe200078ef85f */
[-C--:B------:R-:W-:Y:S01]  /*4210*/  FMUL R57, R57, R12.reuse ;  /* 0x0000000c39397220 */ /* 0x080fe20000400000 */
[----:B------:R-:W-:Y:S01]  /*4220*/  LOP3.LUT R92, R92, 0xff0000, R105, 0xf8, !PT ;  /* 0x00ff00005c5c7812 */ /* 0x000fe200078ef869 */
[----:B------:R-:W-:Y:S01]  /*4230*/  @!P3 FMUL R107, R107, 0.5 ;  /* 0x3f0000006b6bb820 */ /* 0x000fe20000400000 */
[----:B------:R-:W-:Y:S01]  /*4240*/  SHF.L.U32 R13, R98, 0x18, RZ ;  /* 0x00000018620d7819 */ /* 0x000fe200000006ff */
[-C--:B------:R-:W-:Y:S01]  /*4250*/  FMUL R60, R60, R12.reuse ;  /* 0x0000000c3c3c7220 */ /* 0x080fe20000400000 */
[----:B------:R-:W-:Y:S01]  /*4260*/  SHF.L.U32 R113, R113, 0x18, RZ ;  /* 0x0000001871717819 */ /* 0x000fe200000006ff */
[-C--:B------:R-:W-:Y:S01]  /*4270*/  FMUL R61, R61, R12.reuse ;  /* 0x0000000c3d3d7220 */ /* 0x080fe20000400000 */
[----:B------:R-:W-:Y:S01]  /*4280*/  MOV R19, 0x2130 ;  /* 0x0000213000137802 */ /* 0x000fe20000000f00 */
[----:B------:R-:W1:Y:S01]  /*4290*/  MUFU.EX2 R107, R107 ;  /* 0x0000006b006b7308 */ /* 0x000e620000000800 */
[----:B------:R-:W-:Y:S01]  /*42a0*/  LOP3.LUT R14, R14, R115, RZ, 0xfc, !PT ;  /* 0x000000730e0e7212 */ /* 0x000fe200078efcff */
[-C--:B------:R-:W-:Y:S01]  /*42b0*/  FMUL R64, R64, R12.reuse ;  /* 0x0000000c40407220 */ /* 0x080fe20000400000 */
[----:B------:R-:W-:Y:S01]  /*42c0*/  LOP3.LUT R119, R18, R119, RZ, 0xfc, !PT ;  /* 0x0000007712777212 */ /* 0x000fe200078efcff */
[-C--:B------:R-:W-:Y:S01]  /*42d0*/  FMUL R65, R65, R12.reuse ;  /* 0x0000000c41417220 */ /* 0x080fe20000400000 */
[----:B------:R-:W-:Y:S01]  /*42e0*/  LOP3.LUT R15, R96, R15, RZ, 0xfc, !PT ;  /* 0x0000000f600f7212 */ /* 0x000fe200078efcff */
[----:B------:R-:W-:Y:S01]  /*42f0*/  FMUL R68, R68, R12 ;  /* 0x0000000c44447220 */ /* 0x000fe20000400000 */
[----:B------:R-:W-:Y:S01]  /*4300*/  SHF.R.U32.HI R17, RZ, R0, R17 ;  /* 0x00000000ff117219 */ /* 0x000fe20000011611 */
[-C--:B------:R-:W-:Y:S01]  /*4310*/  FMUL R69, R69, R12.reuse ;  /* 0x0000000c45457220 */ /* 0x080fe20000400000 */
[----:B------:R-:W-:Y:S01]  /*4320*/  LOP3.LUT R11, R88, R11, RZ, 0xfc, !PT ;  /* 0x0000000b580b7212 */ /* 0x000fe200078efcff */
[-C--:B------:R-:W-:Y:S01]  /*4330*/  FMUL R72, R72, R12.reuse ;  /* 0x0000000c48487220 */ /* 0x080fe20000400000 */
[----:B------:R-:W-:Y:S01]  /*4340*/  LOP3.LUT R92, R92, R13, RZ, 0xfc, !PT ;  /* 0x0000000d5c5c7212 */ /* 0x000fe200078efcff */
[-C--:B------:R-:W-:Y:S01]  /*4350*/  FMUL R73, R73, R12.reuse ;  /* 0x0000000c49497220 */ /* 0x080fe20000400000 */
[----:B------:R-:W-:Y:S01]  /*4360*/  LOP3.LUT R10, R10, R109, RZ, 0xfc, !PT ;  /* 0x0000006d0a0a7212 */ /* 0x000fe200078efcff */
[-C--:B------:R-:W-:Y:S01]  /*4370*/  FMUL R76, R76, R12.reuse ;  /* 0x0000000c4c4c7220 */ /* 0x080fe20000400000 */
[----:B------:R-:W-:Y:S01]  /*4380*/  LOP3.LUT R113, R16, R113, RZ, 0xfc, !PT ;  /* 0x0000007110717212 */ /* 0x000fe200078efcff */
[----:B------:R-:W-:Y:S01]  /*4390*/  FMUL R77, R77, R12 ;  /* 0x0000000c4d4d7220 */ /* 0x000fe20000400000 */
[----:B------:R-:W-:Y:S01]  /*43a0*/  SHF.R.U32.HI R19, RZ, R0, R19 ;  /* 0x00000000ff137219 */ /* 0x000fe20000011613 */
[----:B-1----:R-:W-:Y:S01]  /*43b0*/  @!P3 FMUL R107, R107, R107 ;  /* 0x0000006b6b6bb220 */ /* 0x002fe20000400000 */
[----:B------:R-:W-:Y:S01]  /*43c0*/  SEL R18, R119, R14, P6 ;  /* 0x0000000e77127207 */ /* 0x000fe20003000000 */
[----:B------:R-:W-:Y:S01]  /*43d0*/  FMUL R80, R80, R12 ;  /* 0x0000000c50507220 */ /* 0x000fe20000400000 */
[----:B------:R-:W-:Y:S01]  /*43e0*/  SEL R16, R100, R15, P6 ;  /* 0x0000000f64107207 */ /* 0x000fe20003000000 */
[----:B------:R-:W-:Y:S01]  /*43f0*/  FFMA R8, R107, R8, R90 ;  /* 0x000000086b087223 */ /* 0x000fe2000000005a */
[----:B------:R-:W-:Y:S01]  /*4400*/  LOP3.LUT R20, R17, 0xf, RZ, 0xc0, !PT ;  /* 0x0000000f11147812 */ /* 0x000fe200078ec0ff */
[-C--:B------:R-:W-:Y:S01]  /*4410*/  FMUL R81, R81, R12.reuse ;  /* 0x0000000c51517220 */ /* 0x080fe20000400000 */
[----:B------:R-:W-:Y:S01]  /*4420*/  SEL R119, R14, R119, P6 ;  /* 0x000000770e777207 */ /* 0x000fe20003000000 */
[----:B------:R-:W-:Y:S01]  /*4430*/  FMUL R84, R84, R12 ;  /* 0x0000000c54547220 */ /* 0x000fe20000400000 */
[----:B------:R-:W-:Y:S01]  /*4440*/  SEL R13, R92, R11, P6 ;  /* 0x0000000b5c0d7207 */ /* 0x000fe20003000000 */
[----:B------:R-:W-:Y:S01]  /*4450*/  SHFL.IDX PT, R18, R18, R20, 0x1c1f ;  /* 0x001c1f1412127589 */ /* 0x000fe200000e0000 */
[----:B------:R-:W-:Y:S01]  /*4460*/  SEL R15, R15, R100, P6 ;  /* 0x000000640f0f7207 */ /* 0x000fe20003000000 */
[----:B------:R-:W-:Y:S01]  /*4470*/  FMUL R85, R85, R12 ;  /* 0x0000000c55557220 */ /* 0x000fe20000400000 */
[----:B------:R-:W-:Y:S01]  /*4480*/  SEL R17, R113, R10, P6 ;  /* 0x0000000a71117207 */ /* 0x000fe20003000000 */
[----:B------:R-:W-:Y:S01]  /*4490*/  SHFL.IDX PT, R16, R16, R20, 0x1c1f ;  /* 0x001c1f1410107589 */ /* 0x000fe200000e0000 */
[----:B------:R-:W-:Y:S01]  /*44a0*/  LOP3.LUT R22, R19, 0xf, RZ, 0xc0, !PT ;  /* 0x0000000f13167812 */ /* 0x000fe200078ec0ff */
[----:B------:R-:W-:Y:S01]  /*44b0*/  FMUL R26, R26, R107 ;  /* 0x0000006b1a1a7220 */ /* 0x000fe20000400000 */
[----:B------:R-:W-:Y:S01]  /*44c0*/  SEL R11, R11, R92, P6 ;  /* 0x0000005c0b0b7207 */ /* 0x000fe20003000000 */
[----:B------:R-:W-:Y:S01]  /*44d0*/  SHFL.IDX PT, R13, R13, R20, 0x1c1f ;  /* 0x001c1f140d0d7589 */ /* 0x000fe200000e0000 */
[----:B------:R-:W-:Y:S01]  /*44e0*/  SEL R113, R10, R113, P6 ;  /* 0x000000710a717207 */ /* 0x000fe20003000000 */
[-C--:B------:R-:W-:Y:S01]  /*44f0*/  FMUL R27, R27, R107.reuse ;  /* 0x0000006b1b1b7220 */ /* 0x080fe20000400000 */
[----:B------:R-:W-:Y:S01]  /*4500*/  SHF.L.U32 R19, R9, 0x1f, RZ ;  /* 0x0000001f09137819 */ /* 0x000fe200000006ff */
[----:B------:R-:W1:Y:S01]  /*4510*/  SHFL.IDX PT, R119, R119, R22, 0x1c1f ;  /* 0x001c1f1677777589 */ /* 0x000e6200000e0000 */
[-C--:B------:R-:W-:Y:S01]  /*4520*/  FMUL R30, R30, R107.reuse ;  /* 0x0000006b1e1e7220 */ /* 0x080fe20000400000 */
[-C--:B------:R-:W-:Y:S01]  /*4530*/  FMUL R31, R31, R107.reuse ;  /* 0x0000006b1f1f7220 */ /* 0x080fe20000400000 */
[----:B------:R2:W3:Y:S01]  /*4540*/  SYNCS.PHASECHK.TRANS64.TRYWAIT P2, [UR6+0xe000], R19 ;  /* 0x00e00013ff0075a7 */ /* 0x0004e20008040146 */
[----:B------:R-:W-:Y:S01]  /*4550*/  SHFL.IDX PT, R17, R17, R20, 0x1c1f ;  /* 0x001c1f1411117589 */ /* 0x000fe200000e0000 */
[-C--:B------:R-:W-:Y:S01]  /*4560*/  FMUL R34, R34, R107.reuse ;  /* 0x0000006b22227220 */ /* 0x080fe20000400000 */
[-C--:B------:R-:W-:Y:S01]  /*4570*/  FMUL R35, R35, R107.reuse ;  /* 0x0000006b23237220 */ /* 0x080fe20000400000 */
[-C--:B------:R-:W-:Y:S01]  /*4580*/  FMUL R38, R38, R107.reuse ;  /* 0x0000006b26267220 */ /* 0x080fe20000400000 */
[----:B------:R-:W4:Y:S01]  /*4590*/  SHFL.IDX PT, R10, R11, R22, 0x1c1f ;  /* 0x001c1f160b0a7589 */ /* 0x000f2200000e0000 */
[-C--:B------:R-:W-:Y:S01]  /*45a0*/  FMUL R39, R39, R107.reuse ;  /* 0x0000006b27277220 */ /* 0x080fe20000400000 */
[-C--:B------:R-:W-:Y:S01]  /*45b0*/  FMUL R42, R42, R107.reuse ;  /* 0x0000006b2a2a7220 */ /* 0x080fe20000400000 */
[-C--:B------:R-:W-:Y:S01]  /*45c0*/  FMUL R43, R43, R107.reuse ;  /* 0x0000006b2b2b7220 */ /* 0x080fe20000400000 */
[----:B------:R-:W5:Y:S01]  /*45d0*/  SHFL.IDX PT, R15, R15, R22, 0x1c1f ;  /* 0x001c1f160f0f7589 */ /* 0x000f6200000e0000 */
[-C--:B------:R-:W-:Y:S01]  /*45e0*/  FMUL R46, R46, R107.reuse ;  /* 0x0000006b2e2e7220 */ /* 0x080fe20000400000 */
[-C--:B------:R-:W-:Y:S01]  /*45f0*/  FMUL R47, R47, R107.reuse ;  /* 0x0000006b2f2f7220 */ /* 0x080fe20000400000 */
[-C--:B------:R-:W-:Y:S01]  /*4600*/  FMUL R50, R50, R107.reuse ;  /* 0x0000006b32327220 */ /* 0x080fe20000400000 */
[----:B------:R-:W2:Y:S01]  /*4610*/  SHFL.IDX PT, R14, R113, R22, 0x1c1f ;  /* 0x001c1f16710e7589 */ /* 0x000ea200000e0000 */
[-C--:B------:R-:W-:Y:S01]  /*4620*/  FMUL R51, R51, R107.reuse ;  /* 0x0000006b33337220 */ /* 0x080fe20000400000 */
[-C--:B------:R-:W-:Y:S01]  /*4630*/  FMUL R54, R54, R107.reuse ;  /* 0x0000006b36367220 */ /* 0x080fe20000400000 */
[-C--:B------:R-:W-:Y:S01]  /*4640*/  FMUL R55, R55, R107.reuse ;  /* 0x0000006b37377220 */ /* 0x080fe20000400000 */
[-C--:B------:R-:W-:Y:S01]  /*4650*/  FMUL R58, R58, R107.reuse ;  /* 0x0000006b3a3a7220 */ /* 0x080fe20000400000 */
[-C--:B------:R-:W-:Y:S01]  /*4660*/  FMUL R59, R59, R107.reuse ;  /* 0x0000006b3b3b7220 */ /* 0x080fe20000400000 */
[-C--:B------:R-:W-:Y:S01]  /*4670*/  FMUL R62, R62, R107.reuse ;  /* 0x0000006b3e3e7220 */ /* 0x080fe20000400000 */
[----:B------:R-:W-:Y:S01]  /*4680*/  FMUL R63, R63, R107 ;  /* 0x0000006b3f3f7220 */ /* 0x000fe20000400000 */
[----:B-1----:R-:W-:Y:S01]  /*4690*/  PRMT R118, R18, R5, R119 ;  /* 0x0000000512767216 */ /* 0x002fe20000000077 */
[-C--:B------:R-:W-:Y:S01]  /*46a0*/  FMUL R66, R66, R107.reuse ;  /* 0x0000006b42427220 */ /* 0x080fe20000400000 */
        /* <DEDUP_REMOVED lines=10> */
[----:B------:R-:W-:Y:S01]  /*4750*/  FMUL R87, R87, R107 ;  /* 0x0000006b57577220 */ /* 0x000fe20000400000 */
[----:B----4-:R-:W-:-:S02]  /*4760*/  PRMT R88, R13, R5, R10 ;  /* 0x000000050d587216 */ /* 0x010fc4000000000a */
[-C--:B------:R-:W-:Y:S02]  /*4770*/  PRMT R89, R13, R6.reuse, R10 ;  /* 0x000000060d597216 */ /* 0x080fe4000000000a */
[CCC-:B-----5:R-:W-:Y:S02]  /*4780*/  PRMT R90, R16.reuse, R5.reuse, R15.reuse ;  /* 0x00000005105a7216 */ /* 0x1e0fe4000000000f */
[-C--:B------:R-:W-:Y:S02]  /*4790*/  PRMT R91, R16, R6.reuse, R15 ;  /* 0x00000006105b7216 */ /* 0x080fe4000000000f */
[C-C-:B--2---:R-:W-:Y:S02]  /*47a0*/  PRMT R116, R17.reuse, R5, R14.reuse ;  /* 0x0000000511747216 */ /* 0x144fe4000000000e */
[-C--:B------:R-:W-:Y:S02]  /*47b0*/  PRMT R117, R17, R6.reuse, R14 ;  /* 0x0000000611757216 */ /* 0x080fe4000000000e */
[----:B------:R-:W-:Y:S01]  /*47c0*/  PRMT R119, R18, R6, R119 ;  /* 0x0000000612777216 */ /* 0x000fe20000000077 */
[----:B---3--:R-:W-:Y:S06]  /*47d0*/  @!P0 BRA `(.L_x_27) ;  /* 0x0000000000048947 */ /* 0x008fec0003800000 */
[----:B------:R-:W-:Y:S01]  /*47e0*/  BPT.TRAP 0x1 ;  /* 0x000000040000795c */ /* 0x000fe20000300000 */
.L_x_27:
[----:B------:R-:W-:Y:S05]  /*47f0*/  @P2 BRA `(.L_x_28) ;  /* 0x0000000000082947 */ /* 0x000fea0003800000 */
[----:B------:R-:W1:Y:S02]  /*4800*/  SYNCS.PHASECHK.TRANS64.TRYWAIT P2, [UR6+0xe000], R19 ;  /* 0x00e00013ff0075a7 */ /* 0x000e640008040146 */
[----:B-1----:R-:W-:Y:S05]  /*4810*/  @!P2 BRA `(.L_x_29) ;  /* 0x0000002c00e0a947 */ /* 0x002fea0003800000 */
.L_x_28:
[----:B------:R-:W-:Y:S01]  /*4820*/  ULEA UR6, UR21, UR20, 0x9 ;  /* 0x0000001415067291 */ /* 0x000fe2000f8e483f */
[----:B------:R-:W-:Y:S01]  /*4830*/  WARPGROUP.ARRIVE ;  /* 0x00000000000079c5 */ /* 0x000fe20000000000 */
[----:B------:R-:W-:-:S07]  /*4840*/  UMOV UR7, 0x80000020 ;  /* 0x8000002000077882 */ /* 0x000fce0000000000 */
[----:B------:R-:W-:Y:S01]  /*4850*/  QGMMA.64x128x32.F32.E4M3.E4M3 R24, R88, gdesc[UR4], R24, gsb0 ;  /* 0x01e0000458187df3 */ /* 0x000fe20008000818 */
        /* <DEDUP_REMOVED lines=8> */
.L_x_30:
[----:B------:R-:W-:-:S04]  /*48e0*/  ULEA UR6, UR22, UR36, 0x3 ;  /* 0x0000002416067291 */ /* 0x000fc8000f8e183f */
[----:B------:R-:W-:-:S04]  /*48f0*/  UIADD3 UR6, UR6, 0xe028, URZ ;  /* 0x0000e02806067890 */ /* 0x000fc8000fffe03f */
[----:B------:R-:W-:-:S09]  /*4900*/  UPRMT UR6, URZ, 0x654, UR6 ;  /* 0x000006543f067896 */ /* 0x000fd20008000006 */
[----:B------:R-:W-:Y:S01]  /*4910*/  SYNCS.ARRIVE.TRANS64.RED.A1T0 RZ, [UR6], RZ ;  /* 0x000000ffffff79a7 */ /* 0x000fe20008100406 */
[----:B------:R-:W-:Y:S05]  /*4920*/  @P1 BRA `(.L_x_31) ;  /* 0x0000000000041947 */ /* 0x000fea0003800000 */
[----:B------:R-:W-:Y:S01]  /*4930*/  BPT.TRAP 0x1 ;  /* 0x000000040000795c */ /* 0x000fe20000300000 */
.L_x_31:
[----:B------:R-:W-:-:S04]  /*4940*/  UIADD3 UR22, UR22, 0x1, URZ ;  /* 0x0000000116167890 */ /* 0x000fc8000fffe03f */
[----:B------:R-:W-:-:S04]  /*4950*/  UISETP.NE.AND UP0, UPT, UR22, 0x5, UPT ;  /* 0x000000051600788c */ /* 0x000fc8000bf05270 */
[----:B------:R-:W-:Y:S01]  /*4960*/  USEL UR22, UR22, URZ, UP0 ;  /* 0x0000003f16167287 */ /* 0x000fe20008000000 */
[----:B------:R-:W-:Y:S11]  /*4970*/  @!P0 BRA `(.L_x_32) ;  /* 0x0000000000048947 */ /* 0x000ff60003800000 */
[----:B------:R-:W-:Y:S01]  /*4980*/  BPT.TRAP 0x1 ;  /* 0x000000040000795c */ /* 0x000fe20000300000 */
.L_x_32:
[----:B------:R-:W-:-:S04]  /*4990*/  ULEA UR6, UR22, UR36, 0x3 ;  /* 0x0000002416067291 */ /* 0x000fc8000f8e183f */
[----:B------:R-:W-:-:S04]  /*49a0*/  UIADD3 UR6, UR6, 0xe028, URZ ;  /* 0x0000e02806067890 */ /* 0x000fc8000fffe03f */
[----:B------:R-:W-:-:S09]  /*49b0*/  UPRMT UR6, URZ, 0x654, UR6 ;  /* 0x000006543f067896 */ /* 0x000fd20008000006 */
[----:B------:R-:W-:Y:S01]  /*49c0*/  SYNCS.ARRIVE.TRANS64.RED.A1T0 RZ, [UR6], RZ ;  /* 0x000000ffffff79a7 */ /* 0x000fe20008100406 */
[----:B------:R-:W-:Y:S05]  /*49d0*/  @P1 BRA `(.L_x_33) ;  /* 0x0000000000041947 */ /* 0x000fea0003800000 */
[----:B------:R-:W-:Y:S01]  /*49e0*/  BPT.TRAP 0x1 ;  /* 0x000000040000795c */ /* 0x000fe20000300000 */
.L_x_33:
[----:B------:R-:W-:Y:S01]  /*49f0*/  UIADD3 UR21, UR21, 0x1, URZ ;  /* 0x0000000115157890 */ /* 0x000fe2000fffe03f */
[C---:B------:R-:W-:Y:S01]  /*4a00*/  ISETP.GT.AND P2, PT, R2.reuse, 0x2, PT ;  /* 0x000000020200780c */ /* 0x040fe20003f44270 */
[----:B------:R-:W-:Y:S01]  /*4a10*/  UIADD3 UR22, UR22, 0x1, URZ ;  /* 0x0000000116167890 */ /* 0x000fe2000fffe03f */
[----:B------:R-:W-:Y:S01]  /*4a20*/  VIADD R2, R2, 0xffffffff ;  /* 0xffffffff02027836 */ /* 0x000fe20000000000 */
[----:B------:R-:W-:Y:S01]  /*4a30*/  UISETP.NE.AND UP2, UPT, UR21, 0x5, UPT ;  /* 0x000000051500788c */ /* 0x000fe2000bf45270 */
[----:B------:R-:W-:Y:S01]  /*4a40*/  IMAD.MOV.U32 R11, RZ, RZ, R3 ;  /* 0x000000ffff0b7224 */ /* 0x000fe200078e0003 */
[----:B------:R-:W-:Y:S01]  /*4a50*/  UISETP.NE.AND UP0, UPT, UR22, 0x5, UPT ;  /* 0x000000051600788c */ /* 0x000fe2000bf05270 */
[----:B------:R-:W-:Y:S01]  /*4a60*/  IMAD.MOV.U32 R13, RZ, RZ, R4 ;  /* 0x000000ffff0d7224 */ /* 0x000fe200078e0004 */
[----:B------:R-:W-:Y:S02]  /*4a70*/  USEL UR6, URZ, 0x1, UP2 ;  /* 0x000000013f067887 */ /* 0x000fe40009000000 */
[----:B------:R-:W-:-:S02]  /*4a80*/  USEL UR22, UR22, URZ, UP0 ;  /* 0x0000003f16167287 */ /* 0x000fc40008000000 */
[----:B------:R-:W-:Y:S02]  /*4a90*/  USEL UR21, UR21, URZ, UP2 ;  /* 0x0000003f15157287 */ /* 0x000fe40009000000 */
[----:B------:R-:W-:Y:S01]  /*4aa0*/  LOP3.LUT R9, R9, UR6, RZ, 0x3c, !PT ;  /* 0x0000000609097c12 */ /* 0x000fe2000f8e3cff */
[----:B------:R-:W-:Y:S09]  /*4ab0*/  @P2 BRA `(.L_x_34) ;  /* 0xffffffdc00d02947 */ /* 0x000ff2000383ffff */
.L_x_23:
[----:B------:R-:W2:Y:S01]  /*4ac0*/  SHFL.BFLY PT, R0, R7, 0x1, 0x1f ;  /* 0x0c201f0007007f89 */ /* 0x000ea200000e0000 */
[----:B------:R-:W-:Y:S01]  /*4ad0*/  BSSY B0, `(.L_x_35) ;  /* 0x0000023000007945 */ /* 0x000fe20003800000 */
[----:B-1----:R-:W-:Y:S02]  /*4ae0*/  IMAD.MOV.U32 R10, RZ, RZ, 0x3f800000 ;  /* 0x3f800000ff0a7424 */ /* 0x002fe400078e00ff */
[----:B------:R-:W1:Y:S01]  /*4af0*/  SHFL.BFLY PT, R5, R8, 0x1, 0x1f ;  /* 0x0c201f0008057f89 */ /* 0x000e6200000e0000 */
[----:B------:R-:W-:Y:S02]  /*4b00*/  IMAD.MOV.U32 R6, RZ, RZ, 0x3f800000 ;  /* 0x3f800000ff067424 */ /* 0x000fe400078e00ff */
[----:B------:R-:W-:Y:S02]  /*4b10*/  IMAD.MOV.U32 R11, RZ, RZ, 0x7f800000 ;  /* 0x7f800000ff0b7424 */ /* 0x000fe400078e00ff */
[----:B--2---:R-:W-:Y:S01]  /*4b20*/  FADD R0, R0, R7 ;  /* 0x0000000700007221 */ /* 0x004fe20000000000 */
[----:B-1----:R-:W-:-:S04]  /*4b30*/  FADD R14, R5, R8 ;  /* 0x00000008050e7221 */ /* 0x002fc80000000000 */
[----:B------:R-:W1:Y:S04]  /*4b40*/  SHFL.BFLY PT, R9, R0, 0x2, 0x1f ;  /* 0x0c401f0000097f89 */ /* 0x000e6800000e0000 */
[----:B------:R-:W2:Y:S01]  /*4b50*/  SHFL.BFLY PT, R15, R14, 0x2, 0x1f ;  /* 0x0c401f000e0f7f89 */ /* 0x000ea200000e0000 */
[C---:B-1----:R-:W-:Y:S01]  /*4b60*/  FSETP.NE.AND P0, PT, R0.reuse, -R9, PT ;  /* 0x800000090000720b */ /* 0x042fe20003f05000 */
[----:B------:R-:W-:Y:S01]  /*4b70*/  FADD R2, R0, R9 ;  /* 0x0000000900027221 */ /* 0x000fe20000000000 */
[----:B------:R-:W-:Y:S01]  /*4b80*/  MOV R9, 0x7f800000 ;  /* 0x7f80000000097802 */ /* 0x000fe20000000f00 */
[----:B--2---:R-:W-:-:S10]  /*4b90*/  FADD R5, R14, R15 ;  /* 0x0000000f0e057221 */ /* 0x004fd40000000000 */
[----:B------:R-:W-:Y:S05]  /*4ba0*/  @!P0 BRA `(.L_x_36) ;  /* 0x0000000000548947 */ /* 0x000fea0003800000 */
[----:B------:R-:W-:Y:S01]  /*4bb0*/  IADD3 R0, R2, 0x1800000, RZ ;  /* 0x0180000002007810 */ /* 0x000fe20007ffe0ff */
[----:B------:R-:W-:Y:S03]  /*4bc0*/  BSSY B1, `(.L_x_37) ;  /* 0x000000c000017945 */ /* 0x000fe60003800000 */
[----:B------:R-:W-:-:S04]  /*4bd0*/  LOP3.LUT R0, R0, 0x7f800000, RZ, 0xc0, !PT ;  /* 0x7f80000000007812 */ /* 0x000fc800078ec0ff */
[----:B------:R-:W-:-:S13]  /*4be0*/  ISETP.GT.U32.AND P0, PT, R0, 0x1ffffff, PT ;  /* 0x01ffffff0000780c */ /* 0x000fda0003f04070 */
[----:B------:R-:W-:Y:S05]  /*4bf0*/  @P0 BRA `(.L_x_38) ;  /* 0x0000000000100947 */ /* 0x000fea0003800000 */
[----:B------:R-:W-:-:S07]  /*4c00*/  MOV R12, 0x4c20 ;  /* 0x00004c20000c7802 */ /* 0x000fce0000000f00 */
[----:B------:R-:W-:Y:S05]  /*4c10*/  CALL.REL.NOINC `($__internal_0_$__cuda_sm20_rcp_rn_f32_slowpath) ;  /* 0x0000002c00887944 */ /* 0x000fea0003c00000 */
[----:B------:R-:W-:Y:S01]  /*4c20*/  IMAD.MOV.U32 R6, RZ, RZ, R0 ;  /* 0x000000ffff067224 */ /* 0x000fe200078e0000 */
[----:B------:R-:W-:Y:S06]  /*4c30*/  BRA `(.L_x_39) ;  /* 0x0000000000107947 */ /* 0x000fec0003800000 */
.L_x_38:
[----:B------:R-:W1:Y:S02]  /*4c40*/  MUFU.RCP R7, R2 ;  /* 0x0000000200077308 */ /* 0x000e640000001000 */
[----:B-1----:R-:W-:-:S04]  /*4c50*/  FFMA R0, R2, R7, -1 ;  /* 0xbf80000002007423 */ /* 0x002fc80000000007 */
[----:B------:R-:W-:-:S04]  /*4c60*/  FADD.FTZ R0, -R0, -RZ ;  /* 0x800000ff00007221 */ /* 0x000fc80000010100 */
[----:B------:R-:W-:-:S07]  /*4c70*/  FFMA R6, R7, R0, R7 ;  /* 0x0000000007067223 */ /* 0x000fce0000000007 */
.L_x_39:
[----:B------:R-:W-:Y:S05]  /*4c80*/  BSYNC B1 ;  /* 0x0000000000017941 */ /* 0x000fea0003800000 */
.L_x_37:
[----:B------:R-:W-:Y:S01]  /*4c90*/  FSETP.GEU.AND P0, PT, |R2|, 1.175494350822287508e-38, PT ;  /* 0x008000000200780b */ /* 0x000fe20003f0e200 */
[----:B------:R-:W-:-:S12]  /*4ca0*/  ULDC UR4, c[0x0][0x600] ;  /* 0x0001800000047ab9 */ /* 0x000fd80000000800 */
[----:B------:R-:W-:-:S04]  /*4cb0*/  @!P0 FMUL R2, R2, 16777216 ;  /* 0x4b80000002028820 */ /* 0x000fc80000400000 */
[----:B------:R-:W1:Y:S02]  /*4cc0*/  MUFU.LG2 R0, R2 ;  /* 0x0000000200007308 */ /* 0x000e640000000c00 */
[----:B-1----:R-:W-:-:S04]  /*4cd0*/  @!P0 FADD R0, R0, -24 ;  /* 0xc1c0000000008421 */ /* 0x002fc80000000000 */
[----:B------:R-:W-:-:S04]  /*4ce0*/  FMUL R0, R0, 0.69314718246459960938 ;  /* 0x3f31721800007820 */ /* 0x000fc80000400000 */
[----:B------:R-:W-:-:S07]  /*4cf0*/  FFMA R11, R3, UR4, R0 ;  /* 0x00000004030b7c23 */ /* 0x000fce0008000000 */
.L_x_36:
[----:B------:R-:W-:Y:S05]  /*4d00*/  BSYNC B0 ;  /* 0x0000000000007941 */ /* 0x000fea0003800000 */
.L_x_35:
[----:B------:R-:W-:Y:S01]  /*4d10*/  FSETP.NE.AND P0, PT, R14, -R15, PT ;  /* 0x8000000f0e00720b */ /* 0x000fe20003f05000 */
[----:B------:R-:W-:Y:S01]  /*4d20*/  ULDC UR4, c[0x0][0x608] ;  /* 0x0001820000047ab9 */ /* 0x000fe20000000800 */
[----:B------:R-:W-:Y:S01]  /*4d30*/  BSSY B0, `(.L_x_40) ;  /* 0x0000039000007945 */ /* 0x000fe20003800000 */
[----:B------:R-:W-:-:S04]  /*4d40*/  FMUL R6, R6, UR4 ;  /* 0x0000000406067c20 */ /* 0x000fc80008400000 */
        /* <DEDUP_REMOVED lines=32> */
[----:B------:R-:W-:Y:S06]  /*4f50*/  @!P0 BRA `(.L_x_41) ;  /* 0x0000000000588947 */ /* 0x000fec0003800000 */
[----:B------:R-:W-:Y:S01]  /*4f60*/  VIADD R0, R5, 0x1800000 ;  /* 0x0180000005007836 */ /* 0x000fe20000000000 */
[----:B------:R-:W-:Y:S04]  /*4f70*/  BSSY B1, `(.L_x_42) ;  /* 0x000000d000017945 */ /* 0x000fe80003800000 */
[----:B------:R-:W-:-:S04]  /*4f80*/  LOP3.LUT R0, R0, 0x7f800000, RZ, 0xc0, !PT ;  /* 0x7f80000000007812 */ /* 0x000fc800078ec0ff */
[----:B------:R-:W-:-:S13]  /*4f90*/  ISETP.GT.U32.AND P0, PT, R0, 0x1ffffff, PT ;  /* 0x01ffffff0000780c */ /* 0x000fda0003f04070 */
[----:B------:R-:W-:Y:S05]  /*4fa0*/  @P0 BRA `(.L_x_43) ;  /* 0x0000000000140947 */ /* 0x000fea0003800000 */
[----:B------:R-:W-:Y:S01]  /*4fb0*/  IMAD.MOV.U32 R2, RZ, RZ, R5 ;  /* 0x000000ffff027224 */ /* 0x000fe200078e0005 */
[----:B------:R-:W-:-:S07]  /*4fc0*/  MOV R12, 0x4fe0 ;  /* 0x00004fe0000c7802 */ /* 0x000fce0000000f00 */
[----:B------:R-:W-:Y:S05]  /*4fd0*/  CALL.REL.NOINC `($__internal_0_$__cuda_sm20_rcp_rn_f32_slowpath) ;  /* 0x0000002800987944 */ /* 0x000fea0003c00000 */
[----:B------:R-:W-:Y:S01]  /*4fe0*/  MOV R10, R0 ;  /* 0x00000000000a7202 */ /* 0x000fe20000000f00 */
[----:B------:R-:W-:Y:S06]  /*4ff0*/  BRA `(.L_x_44) ;  /* 0x0000000000107947 */ /* 0x000fec0003800000 */
.L_x_43:
[----:B------:R-:W1:Y:S02]  /*5000*/  MUFU.RCP R10, R5 ;  /* 0x00000005000a7308 */ /* 0x000e640000001000 */
[----:B-1----:R-:W-:-:S04]  /*5010*/  FFMA R0, R5, R10, -1 ;  /* 0xbf80000005007423 */ /* 0x002fc8000000000a */
[----:B------:R-:W-:-:S04]  /*5020*/  FADD.FTZ R3, -R0, -RZ ;  /* 0x800000ff00037221 */ /* 0x000fc80000010100 */
[----:B------:R-:W-:-:S07]  /*5030*/  FFMA R10, R10, R3, R10 ;  /* 0x000000030a0a7223 */ /* 0x000fce000000000a */
.L_x_44:
[----:B------:R-:W-:Y:S05]  /*5040*/  BSYNC B1 ;  /* 0x0000000000017941 */ /* 0x000fea0003800000 */
.L_x_42:
[----:B------:R-:W-:Y:S01]  /*5050*/  FSETP.GEU.AND P0, PT, |R5|, 1.175494350822287508e-38, PT ;  /* 0x008000000500780b */ /* 0x000fe20003f0e200 */
[----:B------:R-:W-:-:S12]  /*5060*/  ULDC UR4, c[0x0][0x600] ;  /* 0x0001800000047ab9 */ /* 0x000fd80000000800 */
[----:B------:R-:W-:-:S04]  /*5070*/  @!P0 FMUL R5, R5, 16777216 ;  /* 0x4b80000005058820 */ /* 0x000fc80000400000 */
[----:B------:R-:W1:Y:S02]  /*5080*/  MUFU.LG2 R0, R5 ;  /* 0x0000000500007308 */ /* 0x000e640000000c00 */
[----:B-1----:R-:W-:-:S04]  /*5090*/  @!P0 FADD R0, R0, -24 ;  /* 0xc1c0000000008421 */ /* 0x002fc80000000000 */
[----:B------:R-:W-:-:S04]  /*50a0*/  FMUL R9, R0, 0.69314718246459960938 ;  /* 0x3f31721800097820 */ /* 0x000fc80000400000 */
[----:B------:R-:W-:-:S07]  /*50b0*/  FFMA R9, R4, UR4, R9 ;  /* 0x0000000404097c23 */ /* 0x000fce0008000009 */
.L_x_41:
[----:B------:R-:W-:Y:S05]  /*50c0*/  BSYNC B0 ;  /* 0x0000000000007941 */ /* 0x000fea0003800000 */
.L_x_40:
[----:B------:R-:W-:Y:S01]  /*50d0*/  UIADD3 UR4, UR37, -0x1, URZ ;  /* 0xffffffff25047890 */ /* 0x000fe2000fffe03f */
[----:B------:R-:W1:Y:S01]  /*50e0*/  S2R R17, SR_TID.X ;  /* 0x0000000000117919 */ /* 0x000e620000002100 */
[----:B------:R-:W-:Y:S01]  /*50f0*/  ULDC UR5, c[0x0][0x608] ;  /* 0x0001820000057ab9 */ /* 0x000fe20000000800 */
[----:B------:R-:W-:Y:S01]  /*5100*/  ULDC.64 UR8, c[0x0][0x208] ;  /* 0x0000820000087ab9 */ /* 0x000fe20000000a00 */
[----:B------:R-:W-:Y:S02]  /*5110*/  FMUL R10, R10, UR5 ;  /* 0x000000050a0a7c20 */ /* 0x000fe40008400000 */
[----:B------:R-:W-:Y:S01]  /*5120*/  ISETP.NE.AND P0, PT, RZ, UR4, PT ;  /* 0x00000004ff007c0c */ /* 0x000fe2000bf05270 */
[----:B------:R-:W-:-:S03]  /*5130*/  ULEA UR4, UR37, UR36, 0x3 ;  /* 0x0000002425047291 */ /* 0x000fc6000f8e183f */
[----:B------:R-:W-:-:S04]  /*5140*/  SEL R0, RZ, 0x1, P0 ;  /* 0x00000001ff007807 */ /* 0x000fc80000000000 */
[----:B------:R-:W-:-:S04]  /*5150*/  SHF.L.U32 R0, R0, 0x1f, RZ ;  /* 0x0000001f00007819 */ /* 0x000fc800000006ff */
[----:B------:R-:W2:Y:S01]  /*5160*/  SYNCS.PHASECHK.TRANS64.TRYWAIT P0, [UR4+0xe098], R0 ;  /* 0x00e09800ff0075a7 */ /* 0x000ea20008000144 */
[C---:B-1----:R-:W-:Y:S02]  /*5170*/  LOP3.LUT P1, RZ, R17.reuse, 0x3, RZ, 0xc0, !PT ;  /* 0x0000000311ff7812 */ /* 0x042fe4000782c0ff */
[----:B------:R-:W-:Y:S01]  /*5180*/  LOP3.LUT R16, R17, 0x7f, RZ, 0xc0, !PT ;  /* 0x0000007f11107812 */ /* 0x000fe200078ec0ff */
[----:B--2---:R-:W-:Y:S10]  /*5190*/  @!P0 BRA `(.L_x_45) ;  /* 0x0000002400988947 */ /* 0x004ff40003800000 */
.L_x_95:
[----:B------:R-:W-:Y:S01]  /*51a0*/  USHF.L.U32 UR42, UR42, 0x6, URZ ;  /* 0x000000062a2a7899 */ /* 0x000fe2000800063f */
[----:B------:R-:W-:Y:S01]  /*51b0*/  BSSY B0, `(.L_x_46) ;  /* 0x0000018000007945 */ /* 0x000fe20003800000 */
[----:B------:R-:W-:Y:S02]  /*51c0*/  SHF.R.U32.HI R17, RZ, 0x2, R17 ;  /* 0x00000002ff117819 */ /* 0x000fe40000011611 */
[----:B------:R-:W-:Y:S01]  /*51d0*/  SHF.R.U32.HI R18, RZ, 0x5, R16 ;  /* 0x00000005ff127819 */ /* 0x000fe20000011610 */
[----:B------:R-:W-:Y:S07]  /*51e0*/  @P1 BRA `(.L_x_47) ;  /* 0x0000000000501947 */ /* 0x000fee0003800000 */
[----:B------:R-:W2:Y:S01]  /*51f0*/  S2UR UR4, SR_CTAID.Y ;  /* 0x00000000000479c3 */ /* 0x000ea20000002600 */
[----:B-1----:R-:W-:Y:S01]  /*5200*/  IMAD.SHL.U32 R3, R18, 0x10, RZ ;  /* 0x0000001012037824 */ /* 0x002fe200078e00ff */
[----:B------:R-:W-:Y:S01]  /*5210*/  LOP3.LUT R0, R17, 0x7, RZ, 0xc0, !PT ;  /* 0x0000000711007812 */ /* 0x000fe200078ec0ff */
[----:B------:R-:W-:-:S03]  /*5220*/  ULDC.64 UR6, c[0x0][0x688] ;  /* 0x0001a20000067ab9 */ /* 0x000fc60000000a00 */
[----:B------:R-:W-:Y:S02]  /*5230*/  LOP3.LUT R0, R3, 0xfffffff0, R0, 0xe2, !PT ;  /* 0xfffffff003007812 */ /* 0x000fe400078ee200 */
[----:B------:R-:W1:Y:S03]  /*5240*/  S2UR UR5, SR_CTAID.Z ;  /* 0x00000000000579c3 */ /* 0x000e660000002700 */
[----:B------:R-:W-:-:S04]  /*5250*/  VIADD R3, R0, UR42 ;  /* 0x0000002a00037c36 */ /* 0x000fc80008000000 */
[----:B------:R-:W-:Y:S01]  /*5260*/  VIADD R2, R3, 0x8 ;  /* 0x0000000803027836 */ /* 0x000fe20000000000 */
[----:B--2---:R-:W-:-:S04]  /*5270*/  UIMAD UR4, UR4, UR6, UR42 ;  /* 0x00000006040472a4 */ /* 0x004fc8000f8e022a */
[----:B-1----:R-:W-:-:S03]  /*5280*/  UIMAD UR4, UR5, UR7, UR4 ;  /* 0x00000007050472a4 */ /* 0x002fc6000f8e0204 */
[----:B------:R-:W-:Y:S02]  /*5290*/  ULDC UR5, c[0x0][0x288] ;  /* 0x0000a20000057ab9 */ /* 0x000fe40000000800 */
[----:B------:R-:W-:Y:S02]  /*52a0*/  ISETP.GE.U32.AND P0, PT, R3, UR5, PT ;  /* 0x0000000503007c0c */ /* 0x000fe4000bf06070 */
[----:B------:R-:W-:Y:S02]  /*52b0*/  IADD3 R0, P2, R0, UR4, RZ ;  /* 0x0000000400007c10 */ /* 0x000fe4000ff5e0ff */
[----:B------:R-:W-:Y:S01]  /*52c0*/  ISETP.GE.U32.AND P1, PT, R2, UR5, PT ;  /* 0x0000000502007c0c */ /* 0x000fe2000bf26070 */
[----:B------:R-:W-:Y:S01]  /*52d0*/  ULDC.64 UR4, c[0x0][0x680] ;  /* 0x0001a00000047ab9 */ /* 0x000fe20000000a00 */
[----:B------:R-:W-:Y:S02]  /*52e0*/  IADD3.X R3, RZ, RZ, RZ, P2, !PT ;  /* 0x000000ffff037210 */ /* 0x000fe400017fe4ff */
[----:B------:R-:W-:-:S04]  /*52f0*/  LEA R2, P2, R0, UR4, 0x2 ;  /* 0x0000000400027c11 */ /* 0x000fc8000f8410ff */
[----:B------:R-:W-:-:S05]  /*5300*/  LEA.HI.X R3, R0, UR5, R3, 0x2, P2 ;  /* 0x0000000500037c11 */ /* 0x000fca00090f1403 */
[----:B------:R2:W-:Y:S04]  /*5310*/  @!P0 STG.E desc[UR8][R2.64], R11 ;  /* 0x0000000b02008986 */ /* 0x0005e8000c101908 */
[----:B------:R2:W-:Y:S02]  /*5320*/  @!P1 STG.E desc[UR8][R2.64+0x20], R9 ;  /* 0x0000200902009986 */ /* 0x0005e4000c101908 */
.L_x_47:
[----:B------:R-:W-:Y:S05]  /*5330*/  BSYNC B0 ;  /* 0x0000000000007941 */ /* 0x000fea0003800000 */
.L_x_46:
[----:B------:R-:W-:Y:S01]  /*5340*/  ULDC.64 UR4, c[0x0][0x730] ;  /* 0x0001cc0000047ab9 */ /* 0x000fe20000000a00 */
[-C--:B------:R-:W-:Y:S01]  /*5350*/  FMUL R91, R26, R10.reuse ;  /* 0x0000000a1a5b7220 */ /* 0x080fe20000400000 */
[----:B------:R-:W-:Y:S01]  /*5360*/  ISETP.NE.U32.AND P0, PT, RZ, UR4, PT ;  /* 0x00000004ff007c0c */ /* 0x000fe2000bf05070 */
[-C--:B------:R-:W-:Y:S01]  /*5370*/  FMUL R27, R27, R10.reuse ;  /* 0x0000000a1b1b7220 */ /* 0x080fe20000400000 */
[-C--:B------:R-:W-:Y:S01]  /*5380*/  FMUL R93, R30, R10.reuse ;  /* 0x0000000a1e5d7220 */ /* 0x080fe20000400000 */
[-C--:B------:R-:W-:Y:S01]  /*5390*/  FMUL R31, R31, R10.reuse ;  /* 0x0000000a1f1f7220 */ /* 0x080fe20000400000 */
[----:B------:R-:W-:Y:S01]  /*53a0*/  ISETP.NE.AND.EX P0, PT, RZ, UR5, PT, P0 ;  /* 0x00000005ff007c0c */ /* 0x000fe2000bf05300 */
        /* <DEDUP_REMOVED lines=28> */
[----:B------:R-:W-:Y:S06]  /*5570*/  @P0 BRA `(.L_x_48) ;  /* 0x0000000000200947 */ /* 0x000fec0003800000 */
[----:B------:R-:W-:Y:S02]  /*5580*/  ULDC.64 UR4, c[0x0][0x728] ;  /* 0x0001ca0000047ab9 */ /* 0x000fe40000000a00 */
[----:B------:R-:W-:-:S04]  /*5590*/  ISETP.NE.U32.AND P0, PT, RZ, UR4, PT ;  /* 0x00000004ff007c0c */ /* 0x000fc8000bf05070 */
[----:B------:R-:W-:-:S13]  /*55a0*/  ISETP.NE.AND.EX P0, PT, RZ, UR5, PT, P0 ;  /* 0x00000005ff007c0c */ /* 0x000fda000bf05300 */
[----:B------:R-:W-:Y:S05]  /*55b0*/  @!P0 BRA `(.L_x_49) ;  /* 0x00000000000c8947 */ /* 0x000fea0003800000 */
[----:B-12---:R-:W1:Y:S02]  /*55c0*/  LDC.64 R2, c[0x0][0x728] ;  /* 0x0001ca00ff027b82 */ /* 0x006e640000000a00 */
[----:B-1----:R4:W5:Y:S01]  /*55d0*/  LDG.E R2, desc[UR8][R2.64] ;  /* 0x0000000802027981 */ /* 0x002962000c1e1900 */
[----:B------:R-:W-:Y:S05]  /*55e0*/  BRA `(.L_x_48) ;  /* 0x0000000000047947 */ /* 0x000fea0003800000 */
.L_x_49:
[----:B--2---:R-:W3:Y:S02]  /*55f0*/  LDC R2, c[0x0][0x720] ;  /* 0x0001c800ff027b82 */ /* 0x004ee40000000800 */
.L_x_48:
[----:B-1----:R-:W-:Y:S01]  /*5600*/  MOV R0, RZ ;  /* 0x000000ff00007202 */ /* 0x002fe20000000f00 */
[----:B---3-5:R-:W-:-:S03]  /*5610*/  IMAD.MOV.U32 R46, RZ, RZ, R2 ;  /* 0x000000ffff2e7224 */ /* 0x028fc600078e0002 */
[----:B------:R-:W-:-:S13]  /*5620*/  LOP3.LUT P0, RZ, R0, 0x1bf, RZ, 0xc0, !PT ;  /* 0x000001bf00ff7812 */ /* 0x000fda000780c0ff */
[----:B------:R-:W-:Y:S05]  /*5630*/  @!P0 BRA `(.L_x_50) ;  /* 0x0000000000408947 */ /* 0x000fea0003800000 */
[----:B------:R-:W-:Y:S01]  /*5640*/  MOV R0, 0x0 ;  /* 0x0000000000007802 */ /* 0x000fe20000000f00 */
[----:B------:R-:W-:Y:S01]  /*5650*/  ULDC.64 UR4, c[0x4][0x68] ;  /* 0x01001a0000047ab9 */ /* 0x000fe20000000a00 */
[----:B------:R-:W-:Y:S01]  /*5660*/  ULDC.64 UR6, c[0x4][0x8] ;  /* 0x0100020000067ab9 */ /* 0x000fe20000000a00 */
[----:B------:R-:W-:Y:S01]  /*5670*/  IMAD.U32 R4, RZ, RZ, UR4 ;  /* 0x00000004ff047e24 */ /* 0x000fe2000f8e00ff */
[----:B--2-4-:R1:W2:Y:S01]  /*5680*/  LDC.64 R2, c[0x4][R0] ;  /* 0x0100000000027b82 */ /* 0x0142a20000000a00 */
[----:B------:R-:W-:Y:S01]  /*5690*/  IMAD.U32 R5, RZ, RZ, UR5 ;  /* 0x00000005ff057e24 */ /* 0x000fe2000f8e00ff */
[----:B------:R-:W-:Y:S01]  /*56a0*/  ULDC.64 UR4, c[0x4][0x70] ;  /* 0x01001c0000047ab9 */ /* 0x000fe20000000a00 */
[----:B------:R-:W-:Y:S01]  /*56b0*/  IMAD.U32 R10, RZ, RZ, UR6 ;  /* 0x00000006ff0a7e24 */ /* 0x000fe2000f8e00ff */
[----:B------:R-:W-:Y:S01]  /*56c0*/  MOV R6, UR4 ;  /* 0x0000000400067c02 */ /* 0x000fe20008000f00 */
[----:B------:R-:W-:Y:S01]  /*56d0*/  IMAD.U32 R7, RZ, RZ, UR5 ;  /* 0x00000005ff077e24 */ /* 0x000fe2000f8e00ff */
[----:B------:R-:W-:Y:S01]  /*56e0*/  MOV R8, 0x70 ;  /* 0x0000007000087802 */ /* 0x000fe20000000f00 */
[----:B------:R-:W-:-:S02]  /*56f0*/  IMAD.U32 R11, RZ, RZ, UR7 ;  /* 0x00000007ff0b7e24 */ /* 0x000fc4000f8e00ff */
[----:B------:R-:W-:Y:S02]  /*5700*/  IMAD.MOV.U32 R12, RZ, RZ, 0x1 ;  /* 0x00000001ff0c7424 */ /* 0x000fe400078e00ff */
[----:B-1----:R-:W-:-:S07]  /*5710*/  IMAD.MOV.U32 R13, RZ, RZ, RZ ;  /* 0x000000ffff0d7224 */ /* 0x002fce00078e00ff */
[----:B------:R-:W-:-:S07]  /*5720*/  LEPC R20, `(.L_x_50) ;  /* 0x000000001014794e */ /* 0x000fce0000000000 */
[----:B--2---:R-:W-:Y:S05]  /*5730*/  CALL.ABS.NOINC R2 ;  /* 0x0000000002007343 */ /* 0x004fea0003c00000 */
.L_x_50:
[----:B------:R-:W-:Y:S01]  /*5740*/  UIADD3 UR4, UR37, -0x1, URZ ;  /* 0xffffffff25047890 */ /* 0x000fe2000fffe03f */
[----:B------:R-:W-:-:S05]  /*5750*/  IMAD.U32 R19, RZ, RZ, UR36 ;  /* 0x00000024ff137e24 */ /* 0x000fca000f8e00ff */
[----:B------:R-:W-:-:S05]  /*5760*/  MOV R0, UR4 ;  /* 0x0000000400007c02 */ /* 0x000fca0008000f00 */
[----:B------:R-:W-:-:S05]  /*5770*/  IMAD R19, R0, 0x2200, R19 ;  /* 0x0000220000137824 */ /* 0x000fca00078e0213 */
        /* <DEDUP_REMOVED lines=18> */
.L_x_51:
[----:B------:R-:W1:Y:S01]  /*58a0*/  S2R R4, SR_TID.X ;  /* 0x0000000000047919 */ /* 0x000e620000002100 */
[----:B------:R-:W-:Y:S01]  /*58b0*/  ULDC.64 UR4, c[0x0][0x730] ;  /* 0x0001cc0000047ab9 */ /* 0x000fe20000000a00 */
[----:B------:R-:W-:Y:S01]  /*58c0*/  IADD3 R16, R16, 0x1f, RZ ;  /* 0x0000001f10107810 */ /* 0x000fe20007ffe0ff */
[----:B------:R-:W-:Y:S01]  /*58d0*/  IMAD.SHL.U32 R17, R17, 0x40, RZ ;  /* 0x0000004011117824 */ /* 0x000fe200078e00ff */
[----:B------:R-:W-:Y:S01]  /*58e0*/  ISETP.NE.U32.AND P0, PT, RZ, UR4, PT ;  /* 0x00000004ff007c0c */ /* 0x000fe2000bf05070 */
[----:B------:R-:W-:Y:S03]  /*58f0*/  BSSY B0, `(.L_x_52) ;  /* 0x000000f000007945 */ /* 0x000fe60003800000 */
[----:B------:R-:W-:-:S13]  /*5900*/  ISETP.NE.AND.EX P0, PT, RZ, UR5, PT, P0 ;  /* 0x00000005ff007c0c */ /* 0x000fda000bf05300 */
[----:B------:R-:W3:Y:S01]  /*5910*/  @P0 LDC R46, c[0x0][0x720] ;  /* 0x0001c800ff2e0b82 */ /* 0x000ee20000000800 */
[----:B------:R-:W-:Y:S01]  /*5920*/  ISETP.GT.U32.AND P0, PT, R16, 0x3e, PT ;  /* 0x0000003e1000780c */ /* 0x000fe20003f04070 */
[C---:B-1----:R-:W-:Y:S02]  /*5930*/  IMAD.SHL.U32 R0, R4.reuse, 0x2, RZ ;  /* 0x0000000204007824 */ /* 0x042fe400078e00ff */
[----:B--2---:R-:W-:-:S03]  /*5940*/  IMAD.SHL.U32 R2, R4, 0x10, RZ ;  /* 0x0000001004027824 */ /* 0x004fc600078e00ff */
[----:B----4-:R-:W-:Y:S02]  /*5950*/  LOP3.LUT R3, R0, 0x6, RZ, 0xc0, !PT ;  /* 0x0000000600037812 */ /* 0x010fe400078ec0ff */
[----:B------:R-:W-:-:S03]  /*5960*/  LOP3.LUT R5, R2, 0x180, RZ, 0xc0, !PT ;  /* 0x0000018002057812 */ /* 0x000fc600078ec0ff */
[----:B------:R-:W-:Y:S01]  /*5970*/  IMAD R3, R18, 0x400, R3 ;  /* 0x0000040012037824 */ /* 0x000fe200078e0203 */
[----:B------:R-:W-:Y:S02]  /*5980*/  LOP3.LUT R5, R5, 0x30, R0, 0xf8, !PT ;  /* 0x0000003005057812 */ /* 0x000fe400078ef800 */
[----:B------:R-:W-:-:S04]  /*5990*/  LOP3.LUT R0, R17, 0x40, RZ, 0xc0, !PT ;  /* 0x0000004011007812 */ /* 0x000fc800078ec0ff */
[----:B------:R-:W-:Y:S01]  /*59a0*/  IADD3 R20, R5, R3, R0 ;  /* 0x0000000305147210 */ /* 0x000fe20007ffe000 */
[----:B---3--:R-:W-:Y:S01]  /*59b0*/  FMUL R0, R23, R46 ;  /* 0x0000002e17007220 */ /* 0x008fe20000400000 */
[----:B------:R-:W-:Y:S06]  /*59c0*/  @P0 BRA `(.L_x_53) ;  /* 0x0000000000040947 */ /* 0x000fec0003800000 */
[----:B------:R-:W-:-:S04]  /*59d0*/  DEPBAR.LE SB0, 0x1 ;  /* 0x000080400000791a */ /* 0x000fc80000000000 */
.L_x_53:
[----:B------:R-:W-:Y:S05]  /*59e0*/  BSYNC B0 ;  /* 0x0000000000007941 */ /* 0x000fea0003800000 */
.L_x_52:
[----:B------:R-:W-:Y:S05]  /*59f0*/  WARPSYNC.ALL ;  /* 0x0000000000007948 */ /* 0x000fea0003800000 */
[----:B------:R-:W-:Y:S01]  /*5a00*/  BAR.SYNC.DEFER_BLOCKING 0x1, 0x80 ;  /* 0x0042000000007b1d */ /* 0x000fe20000010000 */
[----:B------:R-:W-:Y:S01]  /*5a10*/  R2P PR, R4, 0x18 ;  /* 0x0000001804007804 */ /* 0x000fe20000000000 */
[-C--:B------:R-:W-:Y:S01]  /*5a20*/  FMUL R3, R25, R46.reuse ;  /* 0x0000002e19037220 */ /* 0x080fe20000400000 */
[-C--:B------:R-:W-:Y:S01]  /*5a30*/  FMUL R21, R51, R46.reuse ;  /* 0x0000002e33157220 */ /* 0x080fe20000400000 */
[-C--:B------:R-:W-:Y:S01]  /*5a40*/  FMUL R2, R91, R46.reuse ;  /* 0x0000002e5b027220 */ /* 0x080fe20000400000 */
[----:B------:R-:W-:Y:S01]  /*5a50*/  FMUL R5, R27, R46 ;  /* 0x0000002e1b057220 */ /* 0x000fe20000400000 */
[----:B------:R-:W-:Y:S01]  /*5a60*/  IADD3 R20, R19, R20, RZ ;  /* 0x0000001413147210 */ /* 0x000fe20007ffe0ff */
[----:B------:R-:W-:Y:S01]  /*5a70*/  FMUL R4, R89, R46 ;  /* 0x0000002e59047220 */ /* 0x000fe20000400000 */
[----:B------:R-:W-:Y:S01]  /*5a80*/  F2FP.SATFINITE.E4M3.F32.PACK_AB_MERGE_C R51, R3, R0, RZ ;  /* 0x000000000333723e */ /* 0x000fe200048070ff */
[----:B------:R-:W-:-:S02]  /*5a90*/  IMAD.MOV.U32 R3, RZ, RZ, 0x10 ;  /* 0x00000010ff037424 */ /* 0x000fc400078e00ff */
        /* <DEDUP_REMOVED lines=11> */
[----:B------:R-:W-:Y:S01]  /*5b50*/  F2FP.SATFINITE.E4M3.F32.PACK_AB_MERGE_C R5, R5, R2, RZ ;  /* 0x000000020505723e */ /* 0x000fe200048070ff */
[-C--:B------:R-:W-:Y:S01]  /*5b60*/  FMUL R40, R40, R46.reuse ;  /* 0x0000002e28287220 */ /* 0x080fe20000400000 */
[----:B------:R-:W-:Y:S01]  /*5b70*/  SEL R3, R3, 0xfffffff0, !P3 ;  /* 0xfffffff003037807 */ /* 0x000fe20005800000 */
[-C--:B------:R-:W-:Y:S01]  /*5b80*/  FMUL R41, R41, R46.reuse ;  /* 0x0000002e29297220 */ /* 0x080fe20000400000 */
[-C--:B------:R-:W-:Y:S01]  /*5b90*/  FMUL R12, R99, R46.reuse ;  /* 0x0000002e630c7220 */ /* 0x080fe20000400000 */
[-C--:B------:R-:W-:Y:S01]  /*5ba0*/  FMUL R15, R43, R46.reuse ;  /* 0x0000002e2b0f7220 */ /* 0x080fe20000400000 */
[-C--:B------:R-:W-:Y:S01]  /*5bb0*/  FMUL R44, R44, R46.reuse ;  /* 0x0000002e2c2c7220 */ /* 0x080fe20000400000 */
[-C--:B------:R-:W-:Y:S01]  /*5bc0*/  FMUL R45, R45, R46.reuse ;  /* 0x0000002e2d2d7220 */ /* 0x080fe20000400000 */
[-C--:B------:R-:W-:Y:S01]  /*5bd0*/  FMUL R14, R101, R46.reuse ;  /* 0x0000002e650e7220 */ /* 0x080fe20000400000 */
[----:B------:R-:W-:Y:S01]  /*5be0*/  FMUL R17, R47, R46 ;  /* 0x0000002e2f117220 */ /* 0x000fe20000400000 */
[----:B------:R-:W-:-:S02]  /*5bf0*/  VIADD R2, R20, 0x20 ;  /* 0x0000002014027836 */ /* 0x000fc40000000000 */
[-C--:B------:R-:W-:Y:S01]  /*5c00*/  FMUL R48, R48, R46.reuse ;  /* 0x0000002e30307220 */ /* 0x080fe20000400000 */
[-C--:B------:R-:W-:Y:S01]  /*5c10*/  FMUL R49, R49, R46.reuse ;  /* 0x0000002e31317220 */ /* 0x080fe20000400000 */
[-C--:B------:R-:W-:Y:S01]  /*5c20*/  FMUL R16, R103, R46.reuse ;  /* 0x0000002e67107220 */ /* 0x080fe20000400000 */
[-C--:B------:R-:W-:Y:S01]  /*5c30*/  FMUL R52, R52, R46.reuse ;  /* 0x0000002e34347220 */ /* 0x080fe20000400000 */
[-C--:B------:R-:W-:Y:S01]  /*5c40*/  FMUL R53, R53, R46.reuse ;  /* 0x0000002e35357220 */ /* 0x080fe20000400000 */
[-C--:B------:R-:W-:Y:S01]  /*5c50*/  FMUL R18, R105, R46.reuse ;  /* 0x0000002e69127220 */ /* 0x080fe20000400000 */
[----:B------:R-:W-:Y:S01]  /*5c60*/  FMUL R23, R55, R46 ;  /* 0x0000002e37177220 */ /* 0x000fe20000400000 */
[C---:B------:R-:W-:Y:S01]  /*5c70*/  @P4 VIADD R2, R20.reuse, 0xffffffe0 ;  /* 0xffffffe014024836 */ /* 0x040fe20000000000 */
[----:B------:R-:W-:Y:S01]  /*5c80*/  F2FP.SATFINITE.E4M3.F32.PACK_AB_MERGE_C R7, R7, R4, RZ ;  /* 0x000000040707723e */ /* 0x000fe200048070ff */
[----:B------:R-:W-:Y:S01]  /*5c90*/  IMAD.IADD R0, R20, 0x1, R3 ;  /* 0x0000000114007824 */ /* 0x000fe200078e0203 */
[----:B------:R-:W-:Y:S01]  /*5ca0*/  F2FP.SATFINITE.E4M3.F32.PACK_AB_MERGE_C R9, R9, R6, RZ ;  /* 0x000000060909723e */ /* 0x000fe200048070ff */
[----:B------:R1:W-:Y:S01]  /*5cb0*/  STS.U16 [R20], R51 ;  /* 0x0000003314007388 */ /* 0x0003e20000000400 */
[----:B------:R-:W-:Y:S01]  /*5cc0*/  F2FP.SATFINITE.E4M3.F32.PACK_AB_MERGE_C R33, R33, R32, RZ ;  /* 0x000000202121723e */ /* 0x000fe200048070ff */
[----:B------:R-:W-:Y:S01]  /*5cd0*/  FMUL R22, R59, R46 ;  /* 0x0000002e3b167220 */ /* 0x000fe20000400000 */
[----:B------:R-:W-:Y:S01]  /*5ce0*/  F2FP.SATFINITE.E4M3.F32.PACK_AB_MERGE_C R11, R11, R8, RZ ;  /* 0x000000080b0b723e */ /* 0x000fe200048070ff */
[----:B------:R1:W-:Y:S01]  /*5cf0*/  STS.U16 [R20+0x200], R5 ;  /* 0x0002000514007388 */ /* 0x0003e20000000400 */
        /* <DEDUP_REMOVED lines=20> */
[----:B------:R-:W-:Y:S01]  /*5e40*/  IADD3 R3, R3, R2, RZ ;  /* 0x0000000203037210 */ /* 0x000fe20007ffe0ff */
[-C--:B------:R-:W-:Y:S01]  /*5e50*/  FMUL R61, R61, R46.reuse ;  /* 0x0000002e3d3d7220 */ /* 0x080fe20000400000 */
[-C--:B------:R-:W-:Y:S01]  /*5e60*/  FMUL R60, R60, R46.reuse ;  /* 0x0000002e3c3c7220 */ /* 0x080fe20000400000 */
[----:B------:R1:W-:Y:S01]  /*5e70*/  STS.U16 [R0+0x208], R13 ;  /* 0x0002080d00007388 */ /* 0x0003e20000000400 */
[-C--:B------:R-:W-:Y:S01]  /*5e80*/  FMUL R26, R67, R46.reuse ;  /* 0x0000002e431a7220 */ /* 0x080fe20000400000 */
[-C--:B------:R-:W-:Y:S01]  /*5e90*/  FMUL R29, R111, R46.reuse ;  /* 0x0000002e6f1d7220 */ /* 0x080fe20000400000 */
[-C--:B------:R-:W-:Y:S01]  /*5ea0*/  FMUL R65, R65, R46.reuse ;  /* 0x0000002e41417220 */ /* 0x080fe20000400000 */
[----:B------:R1:W-:Y:S01]  /*5eb0*/  STS.U16 [R2], R41 ;  /* 0x0000002902007388 */ /* 0x0003e20000000400 */
[-C--:B------:R-:W-:Y:S01]  /*5ec0*/  FMUL R64, R64, R46.reuse ;  /* 0x0000002e40407220 */ /* 0x080fe20000400000 */
[-C--:B------:R-:W-:Y:S01]  /*5ed0*/  FMUL R28, R71, R46.reuse ;  /* 0x0000002e471c7220 */ /* 0x080fe20000400000 */
[-C--:B------:R-:W-:Y:S01]  /*5ee0*/  FMUL R31, R113, R46.reuse ;  /* 0x0000002e711f7220 */ /* 0x080fe20000400000 */
[----:B------:R1:W-:Y:S01]  /*5ef0*/  STS.U16 [R2+0x200], R15 ;  /* 0x0002000f02007388 */ /* 0x0003e20000000400 */
        /* <DEDUP_REMOVED lines=22> */
[----:B------:R-:W-:Y:S01]  /*6060*/  FMUL R84, R84, R46 ;  /* 0x0000002e54547220 */ /* 0x000fe20000400000 */
[----:B------:R1:W-:Y:S01]  /*6070*/  STS.U16 [R3+0x208], R18 ;  /* 0x0002081203007388 */ /* 0x0003e20000000400 */
[----:B------:R-:W-:Y:S01]  /*6080*/  BSSY B0, `(.L_x_54) ;  /* 0x0000023000007945 */ /* 0x000fe20003800000 */
[----:B------:R-:W-:Y:S01]  /*6090*/  F2FP.SATFINITE.E4M3.F32.PACK_AB_MERGE_C R57, R57, R56, RZ ;  /* 0x000000383939723e */ /* 0x000fe200048070ff */
[----:B------:R-:W-:Y:S01]  /*60a0*/  @!PT LDS RZ, [RZ] ;  /* 0x00000000fffff984 */ /* 0x000fe20000000800 */
[----:B------:R-:W-:Y:S01]  /*60b0*/  @!PT LDS RZ, [RZ] ;  /* 0x00000000fffff984 */ /* 0x000fe20000000800 */
[----:B------:R-:W-:Y:S01]  /*60c0*/  @!PT LDS RZ, [RZ] ;  /* 0x00000000fffff984 */ /* 0x000fe20000000800 */
[----:B------:R-:W-:Y:S01]  /*60d0*/  @!PT LDS RZ, [RZ] ;  /* 0x00000000fffff984 */ /* 0x000fe20000000800 */
[----:B------:R2:W-:Y:S06]  /*60e0*/  MEMBAR.ALL.CTA ;  /* 0x0000000000007992 */ /* 0x0005ec0000008000 */
[----:B--2---:R-:W2:Y:S01]  /*60f0*/  FENCE.VIEW.ASYNC.S ;  /* 0x00000000000073c6 */ /* 0x004ea20000000000 */
[----:B------:R-:W-:-:S02]  /*6100*/  F2FP.SATFINITE.E4M3.F32.PACK_AB_MERGE_C R25, R22, R25, RZ ;  /* 0x000000191619723e */ /* 0x000fc400048070ff */
[----:B------:R-:W-:Y:S02]  /*6110*/  F2FP.SATFINITE.E4M3.F32.PACK_AB_MERGE_C R61, R61, R60, RZ ;  /* 0x0000003c3d3d723e */ /* 0x000fe400048070ff */
[----:B------:R-:W-:Y:S02]  /*6120*/  F2FP.SATFINITE.E4M3.F32.PACK_AB_MERGE_C R27, R24, R27, RZ ;  /* 0x0000001b181b723e */ /* 0x000fe400048070ff */
[----:B------:R-:W-:Y:S02]  /*6130*/  F2FP.SATFINITE.E4M3.F32.PACK_AB_MERGE_C R65, R65, R64, RZ ;  /* 0x000000404141723e */ /* 0x000fe400048070ff */
[----:B------:R-:W-:Y:S02]  /*6140*/  F2FP.SATFINITE.E4M3.F32.PACK_AB_MERGE_C R29, R26, R29, RZ ;  /* 0x0000001d1a1d723e */ /* 0x000fe400048070ff */
[----:B------:R-:W-:Y:S02]  /*6150*/  F2FP.SATFINITE.E4M3.F32.PACK_AB_MERGE_C R69, R69, R68, RZ ;  /* 0x000000444545723e */ /* 0x000fe400048070ff */
        /* <DEDUP_REMOVED lines=8> */
[----:B------:R-:W-:Y:S01]  /*61e0*/  F2FP.SATFINITE.E4M3.F32.PACK_AB_MERGE_C R42, R42, R47, RZ ;  /* 0x0000002f2a2a723e */ /* 0x000fe200048070ff */
[----:B--2---:R-:W-:Y:S06]  /*61f0*/  BAR.SYNC.DEFER_BLOCKING 0x1, 0x80 ;  /* 0x0042000000007b1d */ /* 0x004fec0000010000 */
[----:B-1----:R-:W-:Y:S05]  /*6200*/  @P0 BRA `(.L_x_55) ;  /* 0x0000000000280947 */ /* 0x002fea0003800000 */
[----:B------:R-:W-:Y:S01]  /*6210*/  S2UR UR44, SR_CTAID.Z ;  /* 0x00000000002c79c3 */ /* 0x000fe20000002700 */
[----:B------:R-:W-:Y:S01]  /*6220*/  ULDC.64 UR4, c[0x0][0x198] ;  /* 0x0000660000047ab9 */ /* 0x000fe20000000a00 */
[----:B------:R-:W-:Y:S01]  /*6230*/  R2UR UR40, R19 ;  /* 0x00000000132872ca */ /* 0x000fe200000e0000 */
[----:B------:R-:W-:Y:S01]  /*6240*/  UIADD3 UR4, UP0, UR4, 0x670, URZ ;  /* 0x0000067004047890 */ /* 0x000fe2000ff1e03f */
[----:B------:R-:W-:-:S03]  /*6250*/  UMOV UR41, URZ ;  /* 0x0000003f00297c82 */ /* 0x000fc60008000000 */
[----:B------:R-:W-:Y:S01]  /*6260*/  UIADD3.X UR5, URZ, UR5, URZ, UP0, !UPT ;  /* 0x000000053f057290 */ /* 0x000fe200087fe43f */
[----:B------:R-:W1:Y:S08]  /*6270*/  S2UR UR43, SR_CTAID.Y ;  /* 0x00000000002b79c3 */ /* 0x000e700000002600 */
[----:B-1----:R1:W-:Y:S01]  /*6280*/  UTMASTG.4D [UR40], [UR4] ;  /* 0x00000028040073b5 */ /* 0x0023e20008018000 */
[----:B------:R0:W-:Y:S01]  /*6290*/  UTMACMDFLUSH ;  /* 0x00000000000079b7 */ /* 0x0001e20000000000 */
[----:B-1----:R-:W-:-:S04]  /*62a0*/  DEPBAR.LE SB0, 0x1 ;  /* 0x000080400000791a */ /* 0x002fc80000000000 */
.L_x_55:
[----:B------:R-:W-:Y:S05]  /*62b0*/  BSYNC B0 ;  /* 0x0000000000007941 */ /* 0x000fea0003800000 */
.L_x_54:
[----:B------:R-:W-:Y:S06]  /*62c0*/  BAR.SYNC.DEFER_BLOCKING 0x1, 0x80 ;  /* 0x0042000000007b1d */ /* 0x000fec0000010000 */
[----:B------:R-:W-:Y:S01]  /*62d0*/  BSSY B0, `(.L_x_56) ;  /* 0x0000023000007945 */ /* 0x000fe20003800000 */
[----:B------:R1:W-:Y:S04]  /*62e0*/  STS.U16 [R20+0x1000], R57 ;  /* 0x0010003914007388 */ /* 0x0003e80000000400 */
        /* <DEDUP_REMOVED lines=14> */
[----:B------:R1:W-:Y:S01]  /*63d0*/  STS.U16 [R3+0x1208], R42 ;  /* 0x0012082a03007388 */ /* 0x0003e20000000400 */
[----:B------:R-:W-:Y:S01]  /*63e0*/  @!PT LDS RZ, [RZ] ;  /* 0x00000000fffff984 */ /* 0x000fe20000000800 */
[----:B------:R-:W-:Y:S01]  /*63f0*/  @!PT LDS RZ, [RZ] ;  /* 0x00000000fffff984 */ /* 0x000fe20000000800 */
[----:B------:R-:W-:Y:S01]  /*6400*/  @!PT LDS RZ, [RZ] ;  /* 0x00000000fffff984 */ /* 0x000fe20000000800 */
[----:B------:R-:W-:Y:S01]  /*6410*/  @!PT LDS RZ, [RZ] ;  /* 0x00000000fffff984 */ /* 0x000fe20000000800 */
[----:B------:R2:W-:Y:S06]  /*6420*/  MEMBAR.ALL.CTA ;  /* 0x0000000000007992 */ /* 0x0005ec0000008000 */
[----:B--2---:R-:W2:Y:S02]  /*6430*/  FENCE.VIEW.ASYNC.S ;  /* 0x00000000000073c6 */ /* 0x004ea40000000000 */
[----:B--2---:R-:W-:Y:S06]  /*6440*/  BAR.SYNC.DEFER_BLOCKING 0x1, 0x80 ;  /* 0x0042000000007b1d */ /* 0x004fec0000010000 */
[----:B-1----:R-:W-:Y:S05]  /*6450*/  @P0 BRA `(.L_x_57) ;  /* 0x0000000000280947 */ /* 0x002fea0003800000 */
[----:B------:R-:W-:Y:S01]  /*6460*/  S2UR UR44, SR_CTAID.Z ;  /* 0x00000000002c79c3 */ /* 0x000fe20000002700 */
[----:B------:R-:W-:Y:S01]  /*6470*/  R2UR UR40, R19 ;  /* 0x00000000132872ca */ /* 0x000fe200000e0000 */
[----:B------:R-:W-:Y:S01]  /*6480*/  ULDC.64 UR4, c[0x0][0x198] ;  /* 0x0000660000047ab9 */ /* 0x000fe20000000a00 */
[----:B------:R-:W-:Y:S01]  /*6490*/  UMOV UR41, 0x40 ;  /* 0x0000004000297882 */ /* 0x000fe20000000000 */
[----:B------:R-:W-:-:S04]  /*64a0*/  UIADD3 UR4, UP0, UR4, 0x670, URZ ;  /* 0x0000067004047890 */ /* 0x000fc8000ff1e03f */
[----:B------:R-:W1:Y:S01]  /*64b0*/  S2UR UR43, SR_CTAID.Y ;  /* 0x00000000002b79c3 */ /* 0x000e620000002600 */
[----:B------:R-:W-:-:S05]  /*64c0*/  UIADD3.X UR5, URZ, UR5, URZ, UP0, !UPT ;  /* 0x000000053f057290 */ /* 0x000fca00087fe43f */
[----:B------:R-:W-:-:S09]  /*64d0*/  UIADD3 UR40, UR40, 0x1000, URZ ;  /* 0x0000100028287890 */ /* 0x000fd2000fffe03f */
[----:B-1----:R1:W-:Y:S02]  /*64e0*/  UTMASTG.4D [UR40], [UR4] ;  /* 0x00000028040073b5 */ /* 0x0023e40008018000 */
[----:B-1----:R0:W-:Y:S02]  /*64f0*/  UTMACMDFLUSH ;  /* 0x00000000000079b7 */ /* 0x0021e40000000000 */
.L_x_57:
[----:B------:R-:W-:Y:S05]  /*6500*/  BSYNC B0 ;  /* 0x0000000000007941 */ /* 0x000fea0003800000 */
.L_x_56:
[----:B------:R-:W-:Y:S01]  /*6510*/  UIADD3 UR37, UR37, -0x1, URZ ;  /* 0xffffffff25257890 */ /* 0x000fe2000fffe03f */
[----:B------:R-:W-:-:S04]  /*6520*/  DEPBAR.LE SB0, 0x0 ;  /* 0x000080000000791a */ /* 0x000fc80000000000 */
[----:B------:R-:W-:-:S04]  /*6530*/  USHF.L.U32 UR4, UR37, 0x3, URZ ;  /* 0x0000000325047899 */ /* 0x000fc8000800063f */
[----:B------:R-:W-:-:S04]  /*6540*/  ULOP3.LUT UR4, UR4, 0x8, URZ, 0xe2, !UPT ;  /* 0x0000000804047892 */ /* 0x000fc8000f8ee23f */
[----:B------:R-:W-:-:S06]  /*6550*/  ULOP3.LUT UR4, UR4, 0x18, URZ, 0x3c, !UPT ;  /* 0x0000001804047892 */ /* 0x000fcc000f8e3c3f */
[----:B------:R-:W-:-:S04]  /*6560*/  IMAD.U32 R0, RZ, RZ, UR4 ;  /* 0x00000004ff007e24 */ /* 0x000fc8000f8e00ff */
[----:B------:R-:W-:Y:S01]  /*6570*/  SYNCS.ARRIVE.TRANS64.A1T0 RZ, [R0+UR36+0xe090], RZ ;  /* 0x00e090ff00ff79a7 */ /* 0x000fe20008100024 */
[----:B------:R-:W-:Y:S05]  /*6580*/  EXIT ;  /* 0x000000000000794d */ /* 0x000fea0003800000 */
.L_x_6:
[----:B------:R-:W-:-:S08]  /*6590*/  UISETP.NE.AND UP0, UPT, UR7, 0x1, UPT ;  /* 0x000000010700788c */ /* 0x000fd0000bf05270 */
[----:B------:R-:W1:-:S00]  /*65a0*/  USETMAXREG.DEALLOC.CTAPOOL 0x18 ;  /* 0x00000018000079c8 */ /* 0x000e4000080e0500 */
[----:B------:R-:W-:-:S13]  /*65b0*/  PLOP3.LUT P0, PT, PT, PT, UP0, 0x80, 0x0 ;  /* 0x000000000000781c */ /* 0x000fda0003f0f008 */
[----:B------:R-:W-:Y:S05]  /*65c0*/  @P0 EXIT ;  /* 0x000000000000094d */ /* 0x000fea0003800000 */
[----:B------:R-:W2:Y:S01]  /*65d0*/  S2UR UR11, SR_CTAID.X ;  /* 0x00000000000b79c3 */ /* 0x000ea20000002500 */
[----:B------:R-:W-:Y:S01]  /*65e0*/  ELECT P3, URZ, PT ;  /* 0x00000000003f782f */ /* 0x000fe20003860000 */
[----:B------:R-:W-:Y:S01]  /*65f0*/  BSSY B0, `(.L_x_58) ;  /* 0x0000029000007945 */ /* 0x000fe20003800000 */
[----:B-1----:R-:W-:Y:S01]  /*6600*/  IMAD.MOV.U32 R2, RZ, RZ, RZ ;  /* 0x000000ffff027224 */ /* 0x002fe200078e00ff */
[----:B------:R-:W-:Y:S01]  /*6610*/  MOV R4, RZ ;  /* 0x000000ff00047202 */ /* 0x000fe20000000f00 */
[----:B------:R-:W-:-:S03]  /*6620*/  IMAD.MOV.U32 R8, RZ, RZ, RZ ;  /* 0x000000ffff087224 */ /* 0x000fc600078e00ff */
[----:B------:R-:W1:Y:S08]  /*6630*/  S2UR UR20, SR_CTAID.Y ;  /* 0x00000000001479c3 */ /* 0x000e700000002600 */
[----:B------:R-:W3:Y:S01]  /*6640*/  S2UR UR21, SR_CTAID.Z ;  /* 0x00000000001579c3 */ /* 0x000ee20000002700 */
[----:B--2---:R-:W-:Y:S01]  /*6650*/  USHF.L.U32 UR11, UR11, 0x7, URZ ;  /* 0x000000070b0b7899 */ /* 0x004fe2000800063f */
[----:B------:R-:W-:Y:S11]  /*6660*/  @!P3 BRA `(.L_x_59) ;  /* 0x000000000084b947 */ /* 0x000ff60003800000 */
[----:B------:R-:W2:Y:S01]  /*6670*/  S2R R4, SR_CgaCtaId ;  /* 0x0000000000047919 */ /* 0x000ea20000008800 */
[----:B------:R-:W-:Y:S01]  /*6680*/  MOV R3, 0x400 ;  /* 0x0000040000037802 */ /* 0x000fe20000000f00 */
[----:B------:R-:W-:-:S03]  /*6690*/  IMAD.MOV.U32 R5, RZ, RZ, 0x1 ;  /* 0x00000001ff057424 */ /* 0x000fc600078e00ff */
[----:B--2---:R-:W-:Y:S02]  /*66a0*/  LEA R4, R4, R3, 0x18 ;  /* 0x0000000304047211 */ /* 0x004fe400078ec0ff */
[----:B------:R-:W-:-:S04]  /*66b0*/  SHF.L.U32 R3, R5, 0x1f, RZ ;  /* 0x0000001f05037819 */ /* 0x000fc800000006ff */
[----:B------:R-:W2:Y:S02]  /*66c0*/  SYNCS.PHASECHK.TRANS64.TRYWAIT P0, [R4+URZ+0xe060], R3 ;  /* 0x00e06003040075a7 */ /* 0x000ea4000800017f */
[----:B--2---:R-:W-:Y:S05]  /*66d0*/  @!P0 BRA `(.L_x_60) ;  /* 0x0000001000608947 */ /* 0x004fea0003800000 */
.L_x_96:
[----:B------:R-:W-:Y:S01]  /*66e0*/  ULOP3.LUT UR4, UR6, 0x2, URZ, 0xfc, !UPT ;  /* 0x0000000206047892 */ /* 0x000fe2000f8efc3f */
[----:B--2---:R-:W-:-:S03]  /*66f0*/  @P2 IMAD.MOV.U32 R3, RZ, RZ, 0x2000 ;  /* 0x00002000ff032424 */ /* 0x004fc600078e00ff */
[----:B------:R-:W-:Y:S01]  /*6700*/  UPRMT UR4, UR4, 0x9910, URZ ;  /* 0x0000991004047896 */ /* 0x000fe2000800003f */
[----:B------:R2:W-:Y:S03]  /*6710*/  @P2 SYNCS.ARRIVE.TRANS64 RZ, [R4+URZ+0xe050], R3 ;  /* 0x00e0500304ff29a7 */ /* 0x0005e6000800003f */
[----:B------:R-:W-:-:S06]  /*6720*/  UISETP.NE.AND UP0, UPT, UR4, 0x2, UPT ;  /* 0x000000020400788c */ /* 0x000fcc000bf05270 */
[----:B------:R-:W-:-:S13]  /*6730*/  PLOP3.LUT P0, PT, PT, PT, UP0, 0x80, 0x0 ;  /* 0x000000000000781c */ /* 0x000fda0003f0f008 */
[----:B--2---:R-:W-:Y:S05]  /*6740*/  @P0 BRA `(.L_x_61) ;  /* 0x0000000000040947 */ /* 0x004fea0003800000 */
[----:B-1-3--:R-:W-:Y:S01]  /*6750*/  BPT.TRAP 0x1 ;  /* 0x000000040000795c */ /* 0x00afe20000300000 */
.L_x_61:
[----:B------:R-:W-:-:S04]  /*6760*/  LOP3.LUT P0, RZ, R0, 0x1f, RZ, 0xc0, !PT ;  /* 0x0000001f00ff7812 */ /* 0x000fc8000780c0ff */
[----:B------:R-:W-:-:S13]  /*6770*/  PLOP3.LUT P0, PT, P0, P2, PT, 0x2a, 0x0 ;  /* 0x000000000000781c */ /* 0x000fda0000704572 */
[----:B------:R-:W-:Y:S05]  /*6780*/  @P0 BRA `(.L_x_62) ;  /* 0x0000000000040947 */ /* 0x000fea0003800000 */
[----:B-1-3--:R-:W-:Y:S01]  /*6790*/  BPT.TRAP 0x1 ;  /* 0x000000040000795c */ /* 0x00afe20000300000 */
.L_x_62:
[----:B------:R-:W-:Y:S01]  /*67a0*/  R2UR UR8, R4 ;  /* 0x00000000040872ca */ /* 0x000fe200000e0000 */
[----:B------:R-:W-:Y:S01]  /*67b0*/  ULDC.64 UR4, c[0x0][0x198] ;  /* 0x0000660000047ab9 */ /* 0x000fe20000000a00 */
[----:B------:R-:W-:Y:S01]  /*67c0*/  UMOV UR14, 0x0 ;  /* 0x00000000000e7882 */ /* 0x000fe20000000000 */
[----:B------:R-:W-:Y:S01]  /*67d0*/  UIADD3 UR4, UP0, UR4, 0xf0, URZ ;  /* 0x000000f004047890 */ /* 0x000fe2000ff1e03f */
[----:B------:R-:W-:Y:S01]  /*67e0*/  IMAD.MOV.U32 R4, RZ, RZ, 0x1 ;  /* 0x00000001ff047424 */ /* 0x000fe200078e00ff */
[----:B------:R-:W-:Y:S01]  /*67f0*/  UMOV UR15, 0x10000000 ;  /* 0x10000000000f7882 */ /* 0x000fe20000000000 */
[----:B------:R-:W-:Y:S01]  /*6800*/  UMOV UR10, URZ ;  /* 0x0000003f000a7c82 */ /* 0x000fe20008000000 */
[----:B------:R-:W-:Y:S01]  /*6810*/  UIADD3.X UR5, URZ, UR5, URZ, UP0, !UPT ;  /* 0x000000053f057290 */ /* 0x000fe200087fe43f */
[----:B------:R-:W-:Y:S01]  /*6820*/  MOV R8, 0x40 ;  /* 0x0000004000087802 */ /* 0x000fe20000000f00 */
[----:B-1----:R-:W-:Y:S01]  /*6830*/  UMOV UR12, UR20 ;  /* 0x00000014000c7c82 */ /* 0x002fe20008000000 */
[----:B---3--:R-:W-:-:S03]  /*6840*/  UMOV UR13, UR21 ;  /* 0x00000015000d7c82 */ /* 0x008fc60008000000 */
[----:B------:R-:W-:-:S09]  /*6850*/  UIADD3 UR9, UR8, 0xe050, URZ ;  /* 0x0000e05008097890 */ /* 0x000fd2000fffe03f */
[----:B------:R2:W-:Y:S02]  /*6860*/  UTMALDG.4D [UR8], [UR4], desc[UR14] ;  /* 0x00000e08040075b4 */ /* 0x0005e40008019000 */
[----:B--2---:R-:W-:Y:S01]  /*6870*/  NOP ;  /* 0x0000000000007918 */ /* 0x004fe20000000000 */
.L_x_59:
[----:B-1-3--:R-:W-:Y:S05]  /*6880*/  BSYNC B0 ;  /* 0x0000000000007941 */ /* 0x00afea0003800000 */
.L_x_58:
[----:B------:R-:W1:Y:S01]  /*6890*/  LDC R3, c[0x0][0x28c] ;  /* 0x0000a300ff037b82 */ /* 0x000e620000000800 */
[----:B------:R-:W-:Y:S01]  /*68a0*/  BSSY B0, `(.L_x_63) ;  /* 0x0000023000007945 */ /* 0x000fe20003800000 */
[----:B-1----:R-:W-:-:S13]  /*68b0*/  ISETP.GT.AND P4, PT, R3, RZ, P3 ;  /* 0x000000ff0300720c */ /* 0x002fda0001f84270 */
[----:B------:R-:W-:Y:S05]  /*68c0*/  @!P4 BRA `(.L_x_64) ;  /* 0x000000000080c947 */ /* 0x000fea0003800000 */
[----:B------:R-:W1:Y:S01]  /*68d0*/  S2R R5, SR_CgaCtaId ;  /* 0x0000000000057919 */ /* 0x000e620000008800 */
[----:B------:R-:W-:-:S04]  /*68e0*/  MOV R2, 0x400 ;  /* 0x0000040000027802 */ /* 0x000fc80000000f00 */
[----:B-1----:R-:W-:Y:S01]  /*68f0*/  LEA R2, R5, R2, 0x18 ;  /* 0x0000000205027211 */ /* 0x002fe200078ec0ff */
[----:B------:R-:W-:-:S05]  /*6900*/  IMAD.MOV.U32 R5, RZ, RZ, 0x1 ;  /* 0x00000001ff057424 */ /* 0x000fca00078e00ff */
[----:B------:R-:W-:-:S04]  /*6910*/  SHF.L.U32 R5, R5, 0x1f, RZ ;  /* 0x0000001f05057819 */ /* 0x000fc800000006ff */
[----:B------:R-:W1:Y:S02]  /*6920*/  SYNCS.PHASECHK.TRANS64.TRYWAIT P0, [R2+URZ+0xe028], R5 ;  /* 0x00e02805020075a7 */ /* 0x000e64000800017f */
[----:B-1----:R-:W-:Y:S05]  /*6930*/  @!P0 BRA `(.L_x_65) ;  /* 0x0000000c00dc8947 */ /* 0x002fea0003800000 */
.L_x_97:
[----:B------:R-:W-:Y:S01]  /*6940*/  ULOP3.LUT UR4, UR6, 0x2, URZ, 0xfc, !UPT ;  /* 0x0000000206047892 */ /* 0x000fe2000f8efc3f */
[----:B-1----:R-:W-:-:S03]  /*6950*/  @P2 IMAD.MOV.U32 R5, RZ, RZ, 0x2000 ;  /* 0x00002000ff052424 */ /* 0x002fc600078e00ff */
[----:B------:R-:W-:Y:S01]  /*6960*/  UPRMT UR4, UR4, 0x9910, URZ ;  /* 0x0000991004047896 */ /* 0x000fe2000800003f */
[----:B------:R1:W-:Y:S03]  /*6970*/  @P2 SYNCS.ARRIVE.TRANS64 RZ, [R2+URZ+0xe000], R5 ;  /* 0x00e0000502ff29a7 */ /* 0x0003e6000800003f */
[----:B------:R-:W-:-:S06]  /*6980*/  UISETP.NE.AND UP0, UPT, UR4, 0x2, UPT ;  /* 0x000000020400788c */ /* 0x000fcc000bf05270 */
[----:B------:R-:W-:-:S13]  /*6990*/  PLOP3.LUT P0, PT, PT, PT, UP0, 0x80, 0x0 ;  /* 0x000000000000781c */ /* 0x000fda0003f0f008 */
[----:B-1----:R-:W-:Y:S05]  /*69a0*/  @P0 BRA `(.L_x_66) ;  /* 0x0000000000040947 */ /* 0x002fea0003800000 */
[----:B------:R-:W-:Y:S01]  /*69b0*/  BPT.TRAP 0x1 ;  /* 0x000000040000795c */ /* 0x000fe20000300000 */
.L_x_66:
[----:B------:R-:W-:-:S04]  /*69c0*/  LOP3.LUT P0, RZ, R0, 0x1f, RZ, 0xc0, !PT ;  /* 0x0000001f00ff7812 */ /* 0x000fc8000780c0ff */
[----:B------:R-:W-:-:S13]  /*69d0*/  PLOP3.LUT P0, PT, P0, P2, PT, 0x2a, 0x0 ;  /* 0x000000000000781c */ /* 0x000fda0000704572 */
[----:B------:R-:W-:Y:S05]  /*69e0*/  @P0 BRA `(.L_x_67) ;  /* 0x0000000000040947 */ /* 0x000fea0003800000 */
[----:B------:R-:W-:Y:S01]  /*69f0*/  BPT.TRAP 0x1 ;  /* 0x000000040000795c */ /* 0x000fe20000300000 */
.L_x_67:
        /* <DEDUP_REMOVED lines=8> */
[----:B------:R-:W-:-:S05]  /*6a80*/  UMOV UR19, URZ ;  /* 0x0000003f00137c82 */ /* 0x000fca0008000000 */
[----:B------:R-:W-:Y:S02]  /*6a90*/  UIADD3 UR16, UR17, 0x4000, URZ ;  /* 0x0000400011107890 */ /* 0x000fe4000fffe03f */
[----:B------:R-:W-:-:S09]  /*6aa0*/  UIADD3 UR17, UR17, 0xe000, URZ ;  /* 0x0000e00011117890 */ /* 0x000fd2000fffe03f */
[----:B------:R1:W-:Y:S02]  /*6ab0*/  UTMALDG.4D [UR16], [UR4], desc[UR8] ;  /* 0x00000810040075b4 */ /* 0x0003e40008019000 */
[----:B-1----:R-:W-:Y:S01]  /*6ac0*/  NOP ;  /* 0x0000000000007918 */ /* 0x002fe20000000000 */
.L_x_64:
[----:B------:R-:W-:Y:S05]  /*6ad0*/  BSYNC B0 ;  /* 0x0000000000007941 */ /* 0x000fea0003800000 */
.L_x_63:
[----:B------:R-:W-:Y:S04]  /*6ae0*/  BSSY B0, `(.L_x_68) ;  /* 0x0000025000007945 */ /* 0x000fe80003800000 */
[----:B------:R-:W-:Y:S05]  /*6af0*/  @!P3 BRA `(.L_x_69) ;  /* 0x00000000008cb947 */ /* 0x000fea0003800000 */
[----:B------:R-:W1:Y:S01]  /*6b00*/  S2R R6, SR_CgaCtaId ;  /* 0x0000000000067919 */ /* 0x000e620000008800 */
[----:B------:R-:W-:-:S04]  /*6b10*/  MOV R5, 0x400 ;  /* 0x0000040000057802 */ /* 0x000fc80000000f00 */
[----:B-1----:R-:W-:Y:S02]  /*6b20*/  LEA R7, R6, R5, 0x18 ;  /* 0x0000000506077211 */ /* 0x002fe400078ec0ff */
[----:B------:R-:W-:-:S03]  /*6b30*/  MOV R6, 0x1 ;  /* 0x0000000100067802 */ /* 0x000fc60000000f00 */
[----:B------:R-:W-:Y:S01]  /*6b40*/  IMAD R5, R4, 0x8, R7 ;  /* 0x0000000804057824 */ /* 0x000fe200078e0207 */
[----:B------:R-:W-:-:S04]  /*6b50*/  SHF.L.U32 R6, R6, 0x1f, RZ ;  /* 0x0000001f06067819 */ /* 0x000fc800000006ff */
[----:B------:R-:W1:Y:S02]  /*6b60*/  SYNCS.PHASECHK.TRANS64.TRYWAIT P0, [R5+URZ+0xe060], R6 ;  /* 0x00e06006050075a7 */ /* 0x000e64000800017f */
[----:B-1----:R-:W-:Y:S05]  /*6b70*/  @!P0 BRA `(.L_x_70) ;  /* 0x0000000c00608947 */ /* 0x002fea0003800000 */
.L_x_98:
        /* <DEDUP_REMOVED lines=8> */
.L_x_71:
[----:B------:R-:W-:-:S04]  /*6c00*/  LOP3.LUT P0, RZ, R0, 0x1f, RZ, 0xc0, !PT ;  /* 0x0000001f00ff7812 */ /* 0x000fc8000780c0ff */
[----:B------:R-:W-:-:S13]  /*6c10*/  PLOP3.LUT P0, PT, P0, P2, PT, 0x2a, 0x0 ;  /* 0x000000000000781c */ /* 0x000fda0000704572 */
[----:B------:R-:W-:Y:S05]  /*6c20*/  @P0 BRA `(.L_x_72) ;  /* 0x0000000000040947 */ /* 0x000fea0003800000 */
[----:B------:R-:W-:Y:S01]  /*6c30*/  BPT.TRAP 0x1 ;  /* 0x000000040000795c */ /* 0x000fe20000300000 */
.L_x_72:
[----:B------:R-:W-:Y:S01]  /*6c40*/  R2UR UR16, R4 ;  /* 0x00000000041072ca */ /* 0x000fe200000e0000 */
[----:B------:R-:W-:Y:S01]  /*6c50*/  ULDC.64 UR8, c[0x0][0x198] ;  /* 0x0000660000087ab9 */ /* 0x000fe20000000a00 */
[----:B------:R-:W-:Y:S01]  /*6c60*/  R2UR UR4, R7 ;  /* 0x00000000070472ca */ /* 0x000fe200000e0000 */
[----:B------:R-:W-:Y:S01]  /*6c70*/  UIADD3 UR8, UP0, UR8, 0xf0, URZ ;  /* 0x000000f008087890 */ /* 0x000fe2000ff1e03f */
[----:B------:R-:W-:Y:S01]  /*6c80*/  R2UR UR19, R8 ;  /* 0x00000000081372ca */ /* 0x000fe200000e0000 */
[----:B------:R-:W-:Y:S01]  /*6c90*/  UMOV UR5, 0x10000000 ;  /* 0x1000000000057882 */ /* 0x000fe20000000000 */
[----:B------:R-:W-:Y:S01]  /*6ca0*/  R2UR UR17, R5 ;  /* 0x00000000051172ca */ /* 0x000fe200000e0000 */
[----:B------:R-:W-:Y:S01]  /*6cb0*/  UIADD3.X UR9, URZ, UR9, URZ, UP0, !UPT ;  /* 0x000000093f097290 */ /* 0x000fe200087fe43f */
[----:B------:R-:W-:-:S07]  /*6cc0*/  UMOV UR18, URZ ;  /* 0x0000003f00127c82 */ /* 0x000fce0008000000 */
[----:B------:R-:W-:Y:S02]  /*6cd0*/  ULEA UR16, UR16, UR4, 0xd ;  /* 0x0000000410107291 */ /* 0x000fe4000f8e683f */
[----:B------:R-:W-:Y:S02]  /*6ce0*/  UIADD3 UR19, UR11, UR19, URZ ;  /* 0x000000130b137290 */ /* 0x000fe4000fffe03f */
[----:B------:R-:W-:Y:S01]  /*6cf0*/  UIADD3 UR17, UR17, 0xe050, URZ ;  /* 0x0000e05011117890 */ /* 0x000fe2000fffe03f */
[----:B------:R-:W-:-:S08]  /*6d00*/  UMOV UR4, 0x0 ;  /* 0x0000000000047882 */ /* 0x000fd00000000000 */
[----:B------:R1:W-:Y:S02]  /*6d10*/  UTMALDG.4D [UR16], [UR8], desc[UR4] ;  /* 0x00000410080075b4 */ /* 0x0003e40008019000 */
[----:B-1----:R-:W-:Y:S01]  /*6d20*/  NOP ;  /* 0x0000000000007918 */ /* 0x002fe20000000000 */
.L_x_69:
[----:B------:R-:W-:Y:S05]  /*6d30*/  BSYNC B0 ;  /* 0x0000000000007941 */ /* 0x000fea0003800000 */
.L_x_68:
[----:B------:R-:W-:Y:S01]  /*6d40*/  BSSY B0, `(.L_x_73) ;  /* 0x0000027000007945 */ /* 0x000fe20003800000 */
[----:B------:R-:W-:-:S03]  /*6d50*/  IMAD.MOV.U32 R8, RZ, RZ, RZ ;  /* 0x000000ffff087224 */ /* 0x000fc600078e00ff */
[----:B------:R-:W-:Y:S05]  /*6d60*/  @!P4 BRA `(.L_x_74) ;  /* 0x000000000090c947 */ /* 0x000fea0003800000 */
[----:B------:R-:W1:Y:S01]  /*6d70*/  S2R R5, SR_CgaCtaId ;  /* 0x0000000000057919 */ /* 0x000e620000008800 */
[----:B------:R-:W-:Y:S02]  /*6d80*/  MOV R4, 0x400 ;  /* 0x0000040000047802 */ /* 0x000fe40000000f00 */
[----:B------:R-:W-:-:S04]  /*6d90*/  MOV R7, 0x1 ;  /* 0x0000000100077802 */ /* 0x000fc80000000f00 */
[----:B------:R-:W-:Y:S02]  /*6da0*/  SHF.L.U32 R7, R7, 0x1f, RZ ;  /* 0x0000001f07077819 */ /* 0x000fe400000006ff */
[----:B-1----:R-:W-:-:S05]  /*6db0*/  LEA R5, R5, R4, 0x18 ;  /* 0x0000000405057211 */ /* 0x002fca00078ec0ff */
[----:B------:R-:W-:-:S04]  /*6dc0*/  IMAD R4, R2, 0x8, R5 ;  /* 0x0000000802047824 */ /* 0x000fc800078e0205 */
[----:B------:R-:W1:Y:S02]  /*6dd0*/  SYNCS.PHASECHK.TRANS64.TRYWAIT P0, [R4+URZ+0xe028], R7 ;  /* 0x00e02807040075a7 */ /* 0x000e64000800017f */
[----:B-1----:R-:W-:Y:S05]  /*6de0*/  @!P0 BRA `(.L_x_75) ;  /* 0x0000000800d88947 */ /* 0x002fea0003800000 */
.L_x_99:
        /* <DEDUP_REMOVED lines=8> */
.L_x_76:
[----:B------:R-:W-:-:S04]  /*6e70*/  LOP3.LUT P0, RZ, R0, 0x1f, RZ, 0xc0, !PT ;  /* 0x0000001f00ff7812 */ /* 0x000fc8000780c0ff */
[----:B------:R-:W-:-:S13]  /*6e80*/  PLOP3.LUT P0, PT, P0, P2, PT, 0x2a, 0x0 ;  /* 0x000000000000781c */ /* 0x000fda0000704572 */
[----:B------:R-:W-:Y:S05]  /*6e90*/  @P0 BRA `(.L_x_77) ;  /* 0x0000000000040947 */ /* 0x000fea0003800000 */
[----:B------:R-:W-:Y:S01]  /*6ea0*/  BPT.TRAP 0x1 ;  /* 0x000000040000795c */ /* 0x000fe20000300000 */
.L_x_77:
[----:B------:R-:W-:Y:S01]  /*6eb0*/  IMAD R5, R2, 0x2000, R5 ;  /* 0x0000200002057824 */ /* 0x000fe200078e0205 */
[----:B------:R-:W-:Y:S01]  /*6ec0*/  R2UR UR17, R4 ;  /* 0x00000000041172ca */ /* 0x000fe200000e0000 */
[----:B------:R-:W-:Y:S01]  /*6ed0*/  ULDC.64 UR4, c[0x0][0x198] ;  /* 0x0000660000047ab9 */ /* 0x000fe20000000a00 */
[----:B------:R-:W-:Y:S01]  /*6ee0*/  UMOV UR8, 0x0 ;  /* 0x0000000000087882 */ /* 0x000fe20000000000 */
[----:B------:R-:W-:Y:S01]  /*6ef0*/  UIADD3 UR4, UP0, UR4, 0x2f0, URZ ;  /* 0x000002f004047890 */ /* 0x000fe2000ff1e03f */
[----:B------:R-:W-:Y:S01]  /*6f00*/  R2UR UR16, R5 ;  /* 0x00000000051072ca */ /* 0x000fe200000e0000 */
[----:B------:R-:W-:Y:S01]  /*6f10*/  UMOV UR9, 0x10000000 ;  /* 0x1000000000097882 */ /* 0x000fe20000000000 */
[----:B------:R-:W-:Y:S01]  /*6f20*/  UMOV UR18, URZ ;  /* 0x0000003f00127c82 */ /* 0x000fe20008000000 */
[----:B------:R-:W-:Y:S01]  /*6f30*/  UIADD3.X UR5, URZ, UR5, URZ, UP0, !UPT ;  /* 0x000000053f057290 */ /* 0x000fe200087fe43f */
[----:B------:R-:W-:Y:S01]  /*6f40*/  IADD3 R2, R2, 0x1, RZ ;  /* 0x0000000102027810 */ /* 0x000fe20007ffe0ff */
[----:B------:R-:W-:Y:S01]  /*6f50*/  UMOV UR19, URZ ;  /* 0x0000003f00137c82 */ /* 0x000fe20008000000 */
[----:B------:R-:W-:-:S03]  /*6f60*/  IMAD.MOV.U32 R8, RZ, RZ, 0x1 ;  /* 0x00000001ff087424 */ /* 0x000fc600078e00ff */
[----:B------:R-:W-:-:S04]  /*6f70*/  UIADD3 UR17, UR17, 0xe000, URZ ;  /* 0x0000e00011117890 */ /* 0x000fc8000fffe03f */
[----:B------:R-:W-:-:S09]  /*6f80*/  UIADD3 UR16, UR16, 0x4000, URZ ;  /* 0x0000400010107890 */ /* 0x000fd2000fffe03f */
[----:B------:R1:W-:Y:S02]  /*6f90*/  UTMALDG.4D [UR16], [UR4], desc[UR8] ;  /* 0x00000810040075b4 */ /* 0x0003e40008019000 */
[----:B-1----:R-:W-:Y:S01]  /*6fa0*/  NOP ;  /* 0x0000000000007918 */ /* 0x002fe20000000000 */
.L_x_74:
[----:B------:R-:W-:Y:S05]  /*6fb0*/  BSYNC B0 ;  /* 0x0000000000007941 */ /* 0x000fea0003800000 */
.L_x_73:
[----:B------:R-:W-:-:S13]  /*6fc0*/  ISETP.GE.AND P0, PT, R3, 0x41, PT ;  /* 0x000000410300780c */ /* 0x000fda0003f06270 */
[----:B------:R-:W-:Y:S05]  /*6fd0*/  @!P0 EXIT ;  /* 0x000000000000894d */ /* 0x000fea0003800000 */
[----:B------:R-:W-:Y:S01]  /*6fe0*/  VIADD R3, R3, 0x3f ;  /* 0x0000003f03037836 */ /* 0x000fe20000000000 */
[----:B------:R-:W-:Y:S01]  /*6ff0*/  LOP3.LUT P0, RZ, R0, 0x1f, RZ, 0xc0, !PT ;  /* 0x0000001f00ff7812 */ /* 0x000fe2000780c0ff */
[----:B------:R-:W-:Y:S03]  /*7000*/  BSSY B0, `(.L_x_78) ;  /* 0x000005a000007945 */ /* 0x000fe60003800000 */
[----:B------:R-:W-:Y:S02]  /*7010*/  SHF.R.S32.HI R0, RZ, 0x1f, R3 ;  /* 0x0000001fff007819 */ /* 0x000fe40000011403 */
[----:B------:R-:W-:Y:S02]  /*7020*/  PLOP3.LUT P0, PT, P0, P2, PT, 0x2a, 0x0 ;  /* 0x000000000000781c */ /* 0x000fe40000704572 */
[----:B------:R-:W-:Y:S02]  /*7030*/  LEA.HI R0, R0, R3, RZ, 0x6 ;  /* 0x0000000300007211 */ /* 0x000fe400078f30ff */
[----:B------:R-:W-:-:S02]  /*7040*/  MOV R3, UR6 ;  /* 0x0000000600037c02 */ /* 0x000fc40008000f00 */
[----:B------:R-:W-:Y:S02]  /*7050*/  SHF.R.S32.HI R4, RZ, 0x6, R0 ;  /* 0x00000006ff047819 */ /* 0x000fe40000011400 */
[----:B------:R-:W-:Y:S01]  /*7060*/  LOP3.LUT R0, R3, 0x2, RZ, 0xfc, !PT ;  /* 0x0000000203007812 */ /* 0x000fe200078efcff */
[----:B------:R-:W-:Y:S02]  /*7070*/  IMAD.MOV.U32 R3, RZ, RZ, 0x1 ;  /* 0x00000001ff037424 */ /* 0x000fe400078e00ff */
[----:B------:R-:W-:-:S07]  /*7080*/  IMAD.SHL.U32 R4, R4, 0x2, RZ ;  /* 0x0000000204047824 */ /* 0x000fce00078e00ff */
.L_x_89:
[----:B------:R-:W-:Y:S04]  /*7090*/  BSSY B1, `(.L_x_79) ;  /* 0x0000025000017945 */ /* 0x000fe80003800000 */
[----:B------:R-:W-:Y:S05]  /*70a0*/  @!P3 BRA `(.L_x_80) ;  /* 0x00000000008cb947 */ /* 0x000fea0003800000 */
[----:B------:R-:W1:Y:S01]  /*70b0*/  S2R R6, SR_CgaCtaId ;  /* 0x0000000000067919 */ /* 0x000e620000008800 */
[----:B------:R-:W-:-:S04]  /*70c0*/  MOV R5, 0x400 ;  /* 0x0000040000057802 */ /* 0x000fc80000000f00 */
[----:B-1----:R-:W-:Y:S02]  /*70d0*/  LEA R7, R6, R5, 0x18 ;  /* 0x0000000506077211 */ /* 0x002fe400078ec0ff */
[----:B------:R-:W-:Y:S02]  /*70e0*/  SHF.L.U32 R5, R3, 0x1f, RZ ;  /* 0x0000001f03057819 */ /* 0x000fe400000006ff */
[----:B------:R-:W-:-:S04]  /*70f0*/  LEA R6, R2, R7, 0x3 ;  /* 0x0000000702067211 */ /* 0x000fc800078e18ff */
[----:B------:R-:W1:Y:S02]  /*7100*/  SYNCS.PHASECHK.TRANS64.TRYWAIT P4, [R6+URZ+0xe028], R5 ;  /* 0x00e02805060075a7 */ /* 0x000e64000808017f */
[----:B-1----:R-:W-:Y:S05]  /*7110*/  @!P4 BRA `(.L_x_81) ;  /* 0x000000080020c947 */ /* 0x002fea0003800000 */
.L_x_100:
[----:B-1----:R-:W-:-:S04]  /*7120*/  @P2 IMAD.MOV.U32 R5, RZ, RZ, 0x2000 ;  /* 0x00002000ff052424 */ /* 0x002fc800078e00ff */
[----:B------:R1:W-:Y:S02]  /*7130*/  @P2 SYNCS.ARRIVE.TRANS64 RZ, [R6+URZ+0xe000], R5 ;  /* 0x00e0000506ff29a7 */ /* 0x0003e4000800003f */
[----:B-1----:R-:W-:-:S04]  /*7140*/  PRMT R5, R0, 0x9910, RZ ;  /* 0x0000991000057816 */ /* 0x002fc800000000ff */
[----:B------:R-:W-:-:S13]  /*7150*/  ISETP.NE.AND P4, PT, R5, 0x2, PT ;  /* 0x000000020500780c */ /* 0x000fda0003f85270 */
[----:B------:R-:W-:Y:S05]  /*7160*/  @P4 BRA `(.L_x_82) ;  /* 0x0000000000044947 */ /* 0x000fea0003800000 */
[----:B------:R-:W-:Y:S01]  /*7170*/  BPT.TRAP 0x1 ;  /* 0x000000040000795c */ /* 0x000fe20000300000 */
.L_x_82:
[----:B------:R-:W-:Y:S05]  /*7180*/  @P0 BRA `(.L_x_83) ;  /* 0x0000000000040947 */ /* 0x000fea0003800000 */
[----:B------:R-:W-:Y:S01]  /*7190*/  BPT.TRAP 0x1 ;  /* 0x000000040000795c */ /* 0x000fe20000300000 */
.L_x_83:
[----:B------:R-:W-:Y:S01]  /*71a0*/  IMAD R7, R2, 0x2000, R7 ;  /* 0x0000200002077824 */ /* 0x000fe200078e0207 */
[----:B------:R-:W-:Y:S01]  /*71b0*/  R2UR UR17, R6 ;  /* 0x00000000061172ca */ /* 0x000fe200000e0000 */
[----:B------:R-:W-:Y:S01]  /*71c0*/  ULDC.64 UR4, c[0x0][0x198] ;  /* 0x0000660000047ab9 */ /* 0x000fe20000000a00 */
[----:B------:R-:W-:Y:S01]  /*71d0*/  R2UR UR19, R8 ;  /* 0x00000000081372ca */ /* 0x000fe200000e0000 */
[----:B------:R-:W-:Y:S01]  /*71e0*/  UIADD3 UR4, UP0, UR4, 0x1f0, URZ ;  /* 0x000001f004047890 */ /* 0x000fe2000ff1e03f */
[----:B------:R-:W-:Y:S01]  /*71f0*/  R2UR UR16, R7 ;  /* 0x00000000071072ca */ /* 0x000fe200000e0000 */
[----:B------:R-:W-:Y:S01]  /*7200*/  UMOV UR8, 0x0 ;  /* 0x0000000000087882 */ /* 0x000fe20000000000 */
[----:B------:R-:W-:Y:S01]  /*7210*/  UMOV UR9, 0x10000000 ;  /* 0x1000000000097882 */ /* 0x000fe20000000000 */
[----:B------:R-:W-:Y:S01]  /*7220*/  UIADD3.X UR5, URZ, UR5, URZ, UP0, !UPT ;  /* 0x000000053f057290 */ /* 0x000fe200087fe43f */
[----:B------:R-:W-:Y:S01]  /*7230*/  IADD3 R5, R2, 0x1, RZ ;  /* 0x0000000102057810 */ /* 0x000fe20007ffe0ff */
[----:B------:R-:W-:-:S03]  /*7240*/  UMOV UR18, URZ ;  /* 0x0000003f00127c82 */ /* 0x000fc60008000000 */
[----:B------:R-:W-:Y:S01]  /*7250*/  ISETP.NE.AND P4, PT, R5, 0x5, PT ;  /* 0x000000050500780c */ /* 0x000fe20003f85270 */
[----:B------:R-:W-:Y:S02]  /*7260*/  UIADD3 UR17, UR17, 0xe000, URZ ;  /* 0x0000e00011117890 */ /* 0x000fe4000fffe03f */
[----:B------:R-:W-:Y:S01]  /*7270*/  USHF.L.U32 UR19, UR19, 0x6, URZ ;  /* 0x0000000613137899 */ /* 0x000fe2000800063f */
[----:B------:R-:W-:Y:S01]  /*7280*/  SEL R2, RZ, 0x1, P4 ;  /* 0x00000001ff027807 */ /* 0x000fe20002000000 */
[----:B------:R-:W-:-:S03]  /*7290*/  UIADD3 UR16, UR16, 0x4000, URZ ;  /* 0x0000400010107890 */ /* 0x000fc6000fffe03f */
[----:B------:R-:W-:Y:S02]  /*72a0*/  LOP3.LUT R3, R3, R2, RZ, 0x3c, !PT ;  /* 0x0000000203037212 */ /* 0x000fe400078e3cff */
[----:B------:R-:W-:-:S04]  /*72b0*/  SEL R2, R5, RZ, P4 ;  /* 0x000000ff05027207 */ /* 0x000fc80002000000 */
[----:B------:R1:W-:Y:S02]  /*72c0*/  UTMALDG.4D [UR16], [UR4], desc[UR8] ;  /* 0x00000810040075b4 */ /* 0x0003e40008019000 */
[----:B-1----:R-:W-:Y:S01]  /*72d0*/  NOP ;  /* 0x0000000000007918 */ /* 0x002fe20000000000 */
.L_x_80:
[----:B------:R-:W-:Y:S05]  /*72e0*/  BSYNC B1 ;  /* 0x0000000000017941 */ /* 0x000fea0003800000 */
.L_x_79:
[----:B------:R-:W-:Y:S01]  /*72f0*/  ISETP.LT.OR P4, PT, R4, 0x4, !P3 ;  /* 0x000000040400780c */ /* 0x000fe20005f81670 */
[----:B------:R-:W-:-:S12]  /*7300*/  BSSY B1, `(.L_x_84) ;  /* 0x0000026000017945 */ /* 0x000fd80003800000 */
[----:B------:R-:W-:Y:S05]  /*7310*/  @P4 BRA `(.L_x_85) ;  /* 0x0000000000904947 */ /* 0x000fea0003800000 */
[----:B------:R-:W1:Y:S01]  /*7320*/  S2R R6, SR_CgaCtaId ;  /* 0x0000000000067919 */ /* 0x000e620000008800 */
[----:B------:R-:W-:Y:S02]  /*7330*/  MOV R5, 0x400 ;  /* 0x0000040000057802 */ /* 0x000fe40000000f00 */
[----:B------:R-:W-:Y:S02]  /*7340*/  SHF.L.U32 R7, R3, 0x1f, RZ ;  /* 0x0000001f03077819 */ /* 0x000fe400000006ff */
[----:B-1----:R-:W-:-:S05]  /*7350*/  LEA R5, R6, R5, 0x18 ;  /* 0x0000000506057211 */ /* 0x002fca00078ec0ff */
[----:B------:R-:W-:-:S04]  /*7360*/  IMAD R6, R2, 0x8, R5 ;  /* 0x0000000802067824 */ /* 0x000fc800078e0205 */
[----:B------:R-:W1:Y:S02]  /*7370*/  SYNCS.PHASECHK.TRANS64.TRYWAIT P4, [R6+URZ+0xe028], R7 ;  /* 0x00e02807060075a7 */ /* 0x000e64000808017f */
[----:B-1----:R-:W-:Y:S05]  /*7380*/  @!P4 BRA `(.L_x_86) ;  /* 0x000000040098c947 */ /* 0x002fea0003800000 */
.L_x_101:
[----:B-1----:R-:W-:-:S04]  /*7390*/  @P1 IMAD.MOV.U32 R7, RZ, RZ, 0x2000 ;  /* 0x00002000ff071424 */ /* 0x002fc800078e00ff */
[----:B------:R1:W-:Y:S02]  /*73a0*/  @P1 SYNCS.ARRIVE.TRANS64 RZ, [R6+URZ+0xe000], R7 ;  /* 0x00e0000706ff19a7 */ /* 0x0003e4000800003f */
[----:B-1----:R-:W-:-:S04]  /*73b0*/  PRMT R7, R0, 0x9910, RZ ;  /* 0x0000991000077816 */ /* 0x002fc800000000ff */
[----:B------:R-:W-:-:S13]  /*73c0*/  ISETP.NE.AND P4, PT, R7, 0x2, PT ;  /* 0x000000020700780c */ /* 0x000fda0003f85270 */
[----:B------:R-:W-:Y:S05]  /*73d0*/  @P4 BRA `(.L_x_87) ;  /* 0x0000000000044947 */ /* 0x000fea0003800000 */
[----:B------:R-:W-:Y:S01]  /*73e0*/  BPT.TRAP 0x1 ;  /* 0x000000040000795c */ /* 0x000fe20000300000 */
.L_x_87:
[----:B------:R-:W-:Y:S05]  /*73f0*/  @P0 BRA `(.L_x_88) ;  /* 0x0000000000040947 */ /* 0x000fea0003800000 */
[----:B------:R-:W-:Y:S01]  /*7400*/  BPT.TRAP 0x1 ;  /* 0x000000040000795c */ /* 0x000fe20000300000 */
.L_x_88:
[----:B------:R-:W-:Y:S01]  /*7410*/  LEA R5, R2, R5, 0xd ;  /* 0x0000000502057211 */ /* 0x000fe200078e68ff */
[----:B------:R-:W-:Y:S01]  /*7420*/  ULDC.64 UR4, c[0x0][0x198] ;  /* 0x0000660000047ab9 */ /* 0x000fe20000000a00 */
[----:B------:R-:W-:Y:S01]  /*7430*/  R2UR UR17, R6 ;  /* 0x00000000061172ca */ /* 0x000fe200000e0000 */
[----:B------:R-:W-:Y:S01]  /*7440*/  UIADD3 UR4, UP0, UR4, 0x2f0, URZ ;  /* 0x000002f004047890 */ /* 0x000fe2000ff1e03f */
[----:B------:R-:W-:Y:S01]  /*7450*/  R2UR UR16, R5 ;  /* 0x00000000051072ca */ /* 0x000fe200000e0000 */
[----:B------:R-:W-:Y:S01]  /*7460*/  UMOV UR8, 0x0 ;  /* 0x0000000000087882 */ /* 0x000fe20000000000 */
[----:B------:R-:W-:Y:S01]  /*7470*/  R2UR UR18, R8 ;  /* 0x00000000081272ca */ /* 0x000fe200000e0000 */
[----:B------:R-:W-:Y:S01]  /*7480*/  UIADD3.X UR5, URZ, UR5, URZ, UP0, !UPT ;  /* 0x000000053f057290 */ /* 0x000fe200087fe43f */
[----:B------:R-:W-:Y:S01]  /*7490*/  VIADD R2, R2, 0x1 ;  /* 0x0000000102027836 */ /* 0x000fe20000000000 */
[----:B------:R-:W-:Y:S01]  /*74a0*/  UMOV UR9, 0x10000000 ;  /* 0x1000000000097882 */ /* 0x000fe20000000000 */
[----:B------:R-:W-:Y:S01]  /*74b0*/  UMOV UR19, URZ ;  /* 0x0000003f00137c82 */ /* 0x000fe20008000000 */
[----:B------:R-:W-:-:S02]  /*74c0*/  VIADD R8, R8, 0x1 ;  /* 0x0000000108087836 */ /* 0x000fc40000000000 */
[C---:B------:R-:W-:Y:S02]  /*74d0*/  ISETP.NE.AND P4, PT, R2.reuse, 0x5, PT ;  /* 0x000000050200780c */ /* 0x040fe40003f85270 */
[----:B------:R-:W-:Y:S02]  /*74e0*/  UIADD3 UR17, UR17, 0xe000, URZ ;  /* 0x0000e00011117890 */ /* 0x000fe4000fffe03f */
[----:B------:R-:W-:Y:S01]  /*74f0*/  UIADD3 UR16, UR16, 0x4000, URZ ;  /* 0x0000400010107890 */ /* 0x000fe2000fffe03f */
[----:B------:R-:W-:Y:S01]  /*7500*/  SEL R6, RZ, 0x1, P4 ;  /* 0x00000001ff067807 */ /* 0x000fe20002000000 */
[----:B------:R-:W-:Y:S01]  /*7510*/  USHF.L.U32 UR18, UR18, 0x6, URZ ;  /* 0x0000000612127899 */ /* 0x000fe2000800063f */
[----:B------:R-:W-:Y:S02]  /*7520*/  SEL R2, R2, RZ, P4 ;  /* 0x000000ff02027207 */ /* 0x000fe40002000000 */
[----:B------:R-:W-:-:S06]  /*7530*/  LOP3.LUT R3, R3, R6, RZ, 0x3c, !PT ;  /* 0x0000000603037212 */ /* 0x000fcc00078e3cff */
[----:B------:R1:W-:Y:S02]  /*7540*/  UTMALDG.4D [UR16], [UR4], desc[UR8] ;  /* 0x00000810040075b4 */ /* 0x0003e40008019000 */
[----:B-1----:R-:W-:Y:S01]  /*7550*/  NOP ;  /* 0x0000000000007918 */ /* 0x002fe20000000000 */
.L_x_85:
[----:B------:R-:W-:Y:S05]  /*7560*/  BSYNC B1 ;  /* 0x0000000000017941 */ /* 0x000fea0003800000 */
.L_x_84:
[C---:B------:R-:W-:Y:S02]  /*7570*/  ISETP.GT.AND P4, PT, R4.reuse, 0x4, PT ;  /* 0x000000040400780c */ /* 0x040fe40003f84270 */
[----:B------:R-:W-:-:S11]  /*7580*/  IADD3 R4, R4, -0x2, RZ ;  /* 0xfffffffe04047810 */ /* 0x000fd60007ffe0ff */
[----:B------:R-:W-:Y:S05]  /*7590*/  @P4 BRA `(.L_x_89) ;  /* 0xfffffff800bc4947 */ /* 0x000fea000383ffff */
[----:B------:R-:W-:Y:S05]  /*75a0*/  BSYNC B0 ;  /* 0x0000000000007941 */ /* 0x000fea0003800000 */
.L_x_78:
[----:B------:R-:W-:Y:S05]  /*75b0*/  EXIT ;  /* 0x000000000000794d */ /* 0x000fea0003800000 */
.L_x_15:
[----:B--2---:R-:W-:-:S04]  /*75c0*/  IMAD.U32 R3, RZ, RZ, UR7 ;  /* 0x00000007ff037e24 */ /* 0x004fc8000f8e00ff */
[----:B------:R2:W3:Y:S03]  /*75d0*/  SYNCS.PHASECHK.TRANS64.TRYWAIT P1, [R3+URZ+0xe050], R2 ;  /* 0x00e05002030075a7 */ /* 0x0004e6000802017f */
[----:B---3--:R-:W-:Y:S05]  /*75e0*/  @!P1 NANOSLEEP.SYNCS 0x989680 ;  /* 0x009896800000995d */ /* 0x008fea0003900000 */
[----:B------:R-:W3:Y:S02]  /*75f0*/  @!P1 SYNCS.PHASECHK.TRANS64 P1, [R3+URZ+0xe050], R2 ;  /* 0x00e05002030095a7 */ /* 0x000ee4000802007f */
[----:B---3--:R-:W-:Y:S05]  /*7600*/  @!P1 BRA `(.L_x_15) ;  /* 0xfffffffc00ec9947 */ /* 0x008fea000383ffff */
[----:B------:R-:W-:Y:S05]  /*7610*/  BRA `(.L_x_90) ;  /* 0xffffff9400c47947 */ /* 0x000fea000383ffff */
.L_x_17:
[----:B--2---:R-:W-:-:S04]  /*7620*/  IMAD.U32 R3, RZ, RZ, UR36 ;  /* 0x00000024ff037e24 */ /* 0x004fc8000f8e00ff */
[----:B------:R2:W3:Y:S03]  /*7630*/  SYNCS.PHASECHK.TRANS64.TRYWAIT P1, [R3+URZ+0xe000], R2 ;  /* 0x00e00002030075a7 */ /* 0x0004e6000802017f */
[----:B---3--:R-:W-:Y:S05]  /*7640*/  @!P1 NANOSLEEP.SYNCS 0x989680 ;  /* 0x009896800000995d */ /* 0x008fea0003900000 */
[----:B------:R-:W3:Y:S02]  /*7650*/  @!P1 SYNCS.PHASECHK.TRANS64 P1, [R3+URZ+0xe000], R2 ;  /* 0x00e00002030095a7 */ /* 0x000ee4000802007f */
[----:B---3--:R-:W-:Y:S05]  /*7660*/  @!P1 BRA `(.L_x_17) ;  /* 0xfffffffc00ec9947 */ /* 0x008fea000383ffff */
[----:B------:R-:W-:Y:S05]  /*7670*/  BRA `(.L_x_91) ;  /* 0xffffff9400c87947 */ /* 0x000fea000383ffff */
.L_x_18:
[----:B--2---:R-:W-:-:S04]  /*7680*/  MOV R4, UR10 ;  /* 0x0000000a00047c02 */ /* 0x004fc80008000f00 */
[----:B------:R2:W3:Y:S03]  /*7690*/  SYNCS.PHASECHK.TRANS64.TRYWAIT P1, [R4+URZ], R3 ;  /* 0x00000003040075a7 */ /* 0x0004e6000802017f */
[----:B---3--:R-:W-:Y:S05]  /*76a0*/  @!P1 NANOSLEEP.SYNCS 0x989680 ;  /* 0x009896800000995d */ /* 0x008fea0003900000 */
[----:B------:R-:W3:Y:S02]  /*76b0*/  @!P1 SYNCS.PHASECHK.TRANS64 P1, [R4+URZ], R3 ;  /* 0x00000003040095a7 */ /* 0x000ee4000802007f */
[----:B---3--:R-:W-:Y:S05]  /*76c0*/  @!P1 BRA `(.L_x_18) ;  /* 0xfffffffc00ec9947 */ /* 0x008fea000383ffff */
[----:B------:R-:W-:Y:S05]  /*76d0*/  BRA `(.L_x_92) ;  /* 0xffffff9400cc7947 */ /* 0x000fea000383ffff */
.L_x_20:
[----:B-1----:R-:W-:-:S04]  /*76e0*/  IMAD.U32 R9, RZ, RZ, UR36 ;  /* 0x00000024ff097e24 */ /* 0x002fc8000f8e00ff */
[----:B------:R1:W2:Y:S03]  /*76f0*/  SYNCS.PHASECHK.TRANS64.TRYWAIT P1, [R9+URZ+0xe008], R2 ;  /* 0x00e00802090075a7 */ /* 0x0002a6000802017f */
[----:B--2---:R-:W-:Y:S05]  /*7700*/  @!P1 NANOSLEEP.SYNCS 0x989680 ;  /* 0x009896800000995d */ /* 0x004fea0003900000 */
[----:B------:R-:W2:Y:S02]  /*7710*/  @!P1 SYNCS.PHASECHK.TRANS64 P1, [R9+URZ+0xe008], R2 ;  /* 0x00e00802090095a7 */ /* 0x000ea4000802007f */
[----:B--2---:R-:W-:Y:S05]  /*7720*/  @!P1 BRA `(.L_x_20) ;  /* 0xfffffffc00ec9947 */ /* 0x004fea000383ffff */
[----:B------:R-:W-:Y:S05]  /*7730*/  BRA `(.L_x_93) ;  /* 0xffffffb000307947 */ /* 0x000fea000383ffff */
.L_x_25:
[----:B-1----:R-:W-:-:S04]  /*7740*/  IMAD.U32 R4, RZ, RZ, UR6 ;  /* 0x00000006ff047e24 */ /* 0x002fc8000f8e00ff */
[----:B------:R1:W2:Y:S03]  /*7750*/  SYNCS.PHASECHK.TRANS64.TRYWAIT P2, [R4+URZ+0xe000], R3 ;  /* 0x00e00003040075a7 */ /* 0x0002a6000804017f */
[----:B--2---:R-:W-:Y:S05]  /*7760*/  @!P2 NANOSLEEP.SYNCS 0x989680 ;  /* 0x009896800000a95d */ /* 0x004fea0003900000 */
[----:B------:R-:W2:Y:S02]  /*7770*/  @!P2 SYNCS.PHASECHK.TRANS64 P2, [R4+URZ+0xe000], R3 ;  /* 0x00e000030400a5a7 */ /* 0x000ea4000804007f */
[----:B--2---:R-:W-:Y:S05]  /*7780*/  @!P2 BRA `(.L_x_25) ;  /* 0xfffffffc00eca947 */ /* 0x004fea000383ffff */
[----:B------:R-:W-:Y:S05]  /*7790*/  BRA `(.L_x_94) ;  /* 0xffffffb000b47947 */ /* 0x000fea000383ffff */
.L_x_29:
[----:B-1----:R-:W-:-:S04]  /*77a0*/  MOV R10, UR6 ;  /* 0x00000006000a7c02 */ /* 0x002fc80008000f00 */
[----:B------:R1:W2:Y:S03]  /*77b0*/  SYNCS.PHASECHK.TRANS64.TRYWAIT P2, [R10+URZ+0xe000], R19 ;  /* 0x00e000130a0075a7 */ /* 0x0002a6000804017f */
[----:B--2---:R-:W-:Y:S05]  /*77c0*/  @!P2 NANOSLEEP.SYNCS 0x989680 ;  /* 0x009896800000a95d */ /* 0x004fea0003900000 */
[----:B------:R-:W2:Y:S02]  /*77d0*/  @!P2 SYNCS.PHASECHK.TRANS64 P2, [R10+URZ+0xe000], R19 ;  /* 0x00e000130a00a5a7 */ /* 0x000ea4000804007f */
[----:B--2---:R-:W-:Y:S05]  /*77e0*/  @!P2 BRA `(.L_x_29) ;  /* 0xfffffffc00eca947 */ /* 0x004fea000383ffff */
[----:B------:R-:W-:Y:S05]  /*77f0*/  BRA `(.L_x_28) ;  /* 0xffffffd000087947 */ /* 0x000fea000383ffff */
.L_x_45:
[----:B-1----:R-:W-:-:S04]  /*7800*/  IMAD.U32 R3, RZ, RZ, UR4 ;  /* 0x00000004ff037e24 */ /* 0x002fc8000f8e00ff */
[----:B------:R1:W2:Y:S03]  /*7810*/  SYNCS.PHASECHK.TRANS64.TRYWAIT P0, [R3+URZ+0xe098], R0 ;  /* 0x00e09800030075a7 */ /* 0x0002a6000800017f */
[----:B--2---:R-:W-:Y:S05]  /*7820*/  @!P0 NANOSLEEP.SYNCS 0x989680 ;  /* 0x009896800000895d */ /* 0x004fea0003900000 */
[----:B------:R-:W2:Y:S02]  /*7830*/  @!P0 SYNCS.PHASECHK.TRANS64 P0, [R3+URZ+0xe098], R0 ;  /* 0x00e09800030085a7 */ /* 0x000ea4000800007f */
[----:B--2---:R-:W-:Y:S05]  /*7840*/  @!P0 BRA `(.L_x_45) ;  /* 0xfffffffc00ec8947 */ /* 0x004fea000383ffff */
[----:B------:R-:W-:Y:S05]  /*7850*/  BRA `(.L_x_95) ;  /* 0xffffffd800507947 */ /* 0x000fea000383ffff */
.L_x_60:
[----:B--2---:R2:W4:Y:S02]  /*7860*/  SYNCS.PHASECHK.TRANS64.TRYWAIT P0, [R4+URZ+0xe060], R3 ;  /* 0x00e06003040075a7 */ /* 0x004524000800017f */
[----:B----4-:R-:W-:Y:S05]  /*7870*/  @!P0 NANOSLEEP.SYNCS 0x989680 ;  /* 0x009896800000895d */ /* 0x010fea0003900000 */
[----:B------:R-:W4:Y:S02]  /*7880*/  @!P0 SYNCS.PHASECHK.TRANS64 P0, [R4+URZ+0xe060], R3 ;  /* 0x00e06003040085a7 */ /* 0x000f24000800007f */
[----:B----4-:R-:W-:Y:S05]  /*7890*/  @!P0 BRA `(.L_x_60) ;  /* 0xfffffffc00f08947 */ /* 0x010fea000383ffff */
[----:B------:R-:W-:Y:S05]  /*78a0*/  BRA `(.L_x_96) ;  /* 0xffffffec008c7947 */ /* 0x000fea000383ffff */
.L_x_65:
[----:B-1----:R1:W2:Y:S02]  /*78b0*/  SYNCS.PHASECHK.TRANS64.TRYWAIT P0, [R2+URZ+0xe028], R5 ;  /* 0x00e02805020075a7 */ /* 0x0022a4000800017f */
[----:B--2---:R-:W-:Y:S05]  /*78c0*/  @!P0 NANOSLEEP.SYNCS 0x989680 ;  /* 0x009896800000895d */ /* 0x004fea0003900000 */
[----:B------:R-:W2:Y:S02]  /*78d0*/  @!P0 SYNCS.PHASECHK.TRANS64 P0, [R2+URZ+0xe028], R5 ;  /* 0x00e02805020085a7 */ /* 0x000ea4000800007f */
[----:B--2---:R-:W-:Y:S05]  /*78e0*/  @!P0 BRA `(.L_x_65) ;  /* 0xfffffffc00f08947 */ /* 0x004fea000383ffff */
[----:B------:R-:W-:Y:S05]  /*78f0*/  BRA `(.L_x_97) ;  /* 0xfffffff000107947 */ /* 0x000fea000383ffff */
.L_x_70:
[----:B-1----:R1:W2:Y:S02]  /*7900*/  SYNCS.PHASECHK.TRANS64.TRYWAIT P0, [R5+URZ+0xe060], R6 ;  /* 0x00e06006050075a7 */ /* 0x0022a4000800017f */
[----:B--2---:R-:W-:Y:S05]  /*7910*/  @!P0 NANOSLEEP.SYNCS 0x989680 ;  /* 0x009896800000895d */ /* 0x004fea0003900000 */
[----:B------:R-:W2:Y:S02]  /*7920*/  @!P0 SYNCS.PHASECHK.TRANS64 P0, [R5+URZ+0xe060], R6 ;  /* 0x00e06006050085a7 */ /* 0x000ea4000800007f */
[----:B--2---:R-:W-:Y:S05]  /*7930*/  @!P0 BRA `(.L_x_70) ;  /* 0xfffffffc00f08947 */ /* 0x004fea000383ffff */
[----:B------:R-:W-:Y:S05]  /*7940*/  BRA `(.L_x_98) ;  /* 0xfffffff0008c7947 */ /* 0x000fea000383ffff */
.L_x_75:
[----:B-1----:R1:W2:Y:S02]  /*7950*/  SYNCS.PHASECHK.TRANS64.TRYWAIT P0, [R4+URZ+0xe028], R7 ;  /* 0x00e02807040075a7 */ /* 0x0022a4000800017f */
[----:B--2---:R-:W-:Y:S05]  /*7960*/  @!P0 NANOSLEEP.SYNCS 0x989680 ;  /* 0x009896800000895d */ /* 0x004fea0003900000 */
[----:B------:R-:W2:Y:S02]  /*7970*/  @!P0 SYNCS.PHASECHK.TRANS64 P0, [R4+URZ+0xe028], R7 ;  /* 0x00e02807040085a7 */ /* 0x000ea4000800007f */
[----:B--2---:R-:W-:Y:S05]  /*7980*/  @!P0 BRA `(.L_x_75) ;  /* 0xfffffffc00f08947 */ /* 0x004fea000383ffff */
[----:B------:R-:W-:Y:S05]  /*7990*/  BRA `(.L_x_99) ;  /* 0xfffffff400147947 */ /* 0x000fea000383ffff */
.L_x_81:
[----:B-1----:R1:W2:Y:S02]  /*79a0*/  SYNCS.PHASECHK.TRANS64.TRYWAIT P4, [R6+URZ+0xe028], R5 ;  /* 0x00e02805060075a7 */ /* 0x0022a4000808017f */
[----:B--2---:R-:W-:Y:S05]  /*79b0*/  @!P4 NANOSLEEP.SYNCS 0x989680 ;  /* 0x009896800000c95d */ /* 0x004fea0003900000 */
[----:B------:R-:W2:Y:S02]  /*79c0*/  @!P4 SYNCS.PHASECHK.TRANS64 P4, [R6+URZ+0xe028], R5 ;  /* 0x00e028050600c5a7 */ /* 0x000ea4000808007f */
[----:B--2---:R-:W-:Y:S05]  /*79d0*/  @!P4 BRA `(.L_x_81) ;  /* 0xfffffffc00f0c947 */ /* 0x004fea000383ffff */
[----:B------:R-:W-:Y:S05]  /*79e0*/  BRA `(.L_x_100) ;  /* 0xfffffff400cc7947 */ /* 0x000fea000383ffff */
.L_x_86:
[----:B-1----:R1:W2:Y:S02]  /*79f0*/  SYNCS.PHASECHK.TRANS64.TRYWAIT P4, [R6+URZ+0xe028], R7 ;  /* 0x00e02807060075a7 */ /* 0x0022a4000808017f */
[----:B--2---:R-:W-:Y:S05]  /*7a00*/  @!P4 NANOSLEEP.SYNCS 0x989680 ;  /* 0x009896800000c95d */ /* 0x004fea0003900000 */
[----:B------:R-:W2:Y:S02]  /*7a10*/  @!P4 SYNCS.PHASECHK.TRANS64 P4, [R6+URZ+0xe028], R7 ;  /* 0x00e028070600c5a7 */ /* 0x000ea4000808007f */
[----:B--2---:R-:W-:Y:S05]  /*7a20*/  @!P4 BRA `(.L_x_86) ;  /* 0xfffffffc00f0c947 */ /* 0x004fea000383ffff */
[----:B------:R-:W-:Y:S05]  /*7a30*/  BRA `(.L_x_101) ;  /* 0xfffffff800547947 */ /* 0x000fea000383ffff */
        .weak           $__internal_0_$__cuda_sm20_rcp_rn_f32_slowpath
        .type           $__internal_0_$__cuda_sm20_rcp_rn_f32_slowpath,@function
        .size           $__internal_0_$__cuda_sm20_rcp_rn_f32_slowpath,(.L_x_107 - $__internal_0_$__cuda_sm20_rcp_rn_f32_slowpath)
$__internal_0_$__cuda_sm20_rcp_rn_f32_slowpath:
[----:B------:R-:W-:Y:S01]  /*7a40*/  IMAD.SHL.U32 R0, R2, 0x2, RZ ;  /* 0x0000000202007824 */ /* 0x000fe200078e00ff */
[----:B------:R-:W-:Y:S04]  /*7a50*/  BSSY B2, `(.L_x_102) ;  /* 0x0000030000027945 */ /* 0x000fe80003800000 */
[----:B------:R-:W-:-:S04]  /*7a60*/  SHF.R.U32.HI R16, RZ, 0x18, R0 ;  /* 0x00000018ff107819 */ /* 0x000fc80000011600 */
[----:B------:R-:W-:-:S13]  /*7a70*/  ISETP.NE.U32.AND P0, PT, R16, RZ, PT ;  /* 0x000000ff1000720c */ /* 0x000fda0003f05070 */
[----:B------:R-:W-:Y:S05]  /*7a80*/  @P0 BRA `(.L_x_103) ;  /* 0x0000000000280947 */ /* 0x000fea0003800000 */
[----:B------:R-:W-:-:S04]  /*7a90*/  SHF.L.U32 R0, R2, 0x1, RZ ;  /* 0x0000000102007819 */ /* 0x000fc800000006ff */
[----:B------:R-:W-:-:S13]  /*7aa0*/  ISETP.NE.AND P0, PT, R0, RZ, PT ;  /* 0x000000ff0000720c */ /* 0x000fda0003f05270 */
[----:B------:R-:W-:Y:S01]  /*7ab0*/  @P0 FFMA R7, R2, 1.84467440737095516160e+19, RZ ;  /* 0x5f80000002070823 */ /* 0x000fe200000000ff */
[----:B------:R-:W-:Y:S08]  /*7ac0*/  @!P0 MUFU.RCP R6, R2 ;  /* 0x0000000200068308 */ /* 0x000ff00000001000 */
[----:B------:R-:W1:Y:S02]  /*7ad0*/  @P0 MUFU.RCP R0, R7 ;  /* 0x0000000700000308 */ /* 0x000e640000001000 */
[----:B-1----:R-:W-:-:S04]  /*7ae0*/  @P0 FFMA R8, R7, R0, -1 ;  /* 0xbf80000007080423 */ /* 0x002fc80000000000 */
[----:B------:R-:W-:-:S04]  /*7af0*/  @P0 FADD.FTZ R13, -R8, -RZ ;  /* 0x800000ff080d0221 */ /* 0x000fc80000010100 */
[----:B------:R-:W-:-:S04]  /*7b00*/  @P0 FFMA R0, R0, R13, R0 ;  /* 0x0000000d00000223 */ /* 0x000fc80000000000 */
[----:B------:R-:W-:Y:S01]  /*7b10*/  @P0 FFMA R6, R0, 1.84467440737095516160e+19, RZ ;  /* 0x5f80000000060823 */ /* 0x000fe200000000ff */
[----:B------:R-:W-:Y:S06]  /*7b20*/  BRA `(.L_x_104) ;  /* 0x0000000000887947 */ /* 0x000fec0003800000 */
.L_x_103:
[----:B------:R-:W-:-:S05]  /*7b30*/  VIADD R18, R16, 0xffffff03 ;  /* 0xffffff0310127836 */ /* 0x000fca0000000000 */
[----:B------:R-:W-:-:S13]  /*7b40*/  ISETP.GT.U32.AND P0, PT, R18, 0x1, PT ;  /* 0x000000011200780c */ /* 0x000fda0003f04070 */
[----:B------:R-:W-:Y:S05]  /*7b50*/  @P0 BRA `(.L_x_105) ;  /* 0x0000000000780947 */ /* 0x000fea0003800000 */
[----:B------:R-:W-:Y:S01]  /*7b60*/  LOP3.LUT R0, R2, 0x7fffff, RZ, 0xc0, !PT ;  /* 0x007fffff02007812 */ /* 0x000fe200078ec0ff */
[----:B------:R-:W-:-:S03]  /*7b70*/  IMAD.MOV.U32 R13, RZ, RZ, 0x3 ;  /* 0x00000003ff0d7424 */ /* 0x000fc600078e00ff */
[----:B------:R-:W-:Y:S02]  /*7b80*/  LOP3.LUT R0, R0, 0x3f800000, RZ, 0xfc, !PT ;  /* 0x3f80000000007812 */ /* 0x000fe400078efcff */
[----:B------:R-:W-:Y:S02]  /*7b90*/  SHF.L.U32 R13, R13, R18, RZ ;  /* 0x000000120d0d7219 */ /* 0x000fe400000006ff */
[----:B------:R-:W1:Y:S02]  /*7ba0*/  MUFU.RCP R7, R0 ;  /* 0x0000000000077308 */ /* 0x000e640000001000 */
[----:B-1----:R-:W-:-:S04]  /*7bb0*/  FFMA R6, R0, R7, -1 ;  /* 0xbf80000000067423 */ /* 0x002fc80000000007 */
[----:B------:R-:W-:-:S04]  /*7bc0*/  FADD.FTZ R6, -R6, -RZ ;  /* 0x800000ff06067221 */ /* 0x000fc80000010100 */
[CCC-:B------:R-:W-:Y:S01]  /*7bd0*/  FFMA.RM R8, R7.reuse, R6.reuse, R7.reuse ;  /* 0x0000000607087223 */ /* 0x1c0fe20000004007 */
[----:B------:R-:W-:-:S04]  /*7be0*/  FFMA.RP R7, R7, R6, R7 ;  /* 0x0000000607077223 */ /* 0x000fc80000008007 */
[C---:B------:R-:W-:Y:S02]  /*7bf0*/  LOP3.LUT R6, R8.reuse, 0x7fffff, RZ, 0xc0, !PT ;  /* 0x007fffff08067812 */ /* 0x040fe400078ec0ff */
[----:B------:R-:W-:Y:S02]  /*7c00*/  FSETP.NEU.FTZ.AND P0, PT, R8, R7, PT ;  /* 0x000000070800720b */ /* 0x000fe40003f1d000 */
[----:B------:R-:W-:Y:S02]  /*7c10*/  LOP3.LUT R6, R6, 0x800000, RZ, 0xfc, !PT ;  /* 0x0080000006067812 */ /* 0x000fe400078efcff */
[----:B------:R-:W-:Y:S02]  /*7c20*/  SEL R7, RZ, 0xffffffff, !P0 ;  /* 0xffffffffff077807 */ /* 0x000fe40004000000 */
[----:B------:R-:W-:Y:S02]  /*7c30*/  LOP3.LUT R13, R13, R6, RZ, 0xc0, !PT ;  /* 0x000000060d0d7212 */ /* 0x000fe400078ec0ff */
[----:B------:R-:W-:-:S02]  /*7c40*/  IADD3 R7, -R7, RZ, RZ ;  /* 0x000000ff07077210 */ /* 0x000fc40007ffe1ff */
[-C--:B------:R-:W-:Y:S02]  /*7c50*/  SHF.R.U32.HI R13, RZ, R18.reuse, R13 ;  /* 0x00000012ff0d7219 */ /* 0x080fe4000001160d */
[--C-:B------:R-:W-:Y:S01]  /*7c60*/  LOP3.LUT P1, RZ, R7, R18, R6.reuse, 0xf8, !PT ;  /* 0x0000001207ff7212 */ /* 0x100fe2000782f806 */
[----:B------:R-:W-:Y:S01]  /*7c70*/  VIADD R7, R16, 0xffffff04 ;  /* 0xffffff0410077836 */ /* 0x000fe20000000000 */
[C---:B------:R-:W-:Y:S02]  /*7c80*/  LOP3.LUT P0, RZ, R13.reuse, 0x1, RZ, 0xc0, !PT ;  /* 0x000000010dff7812 */ /* 0x040fe4000780c0ff */
[----:B------:R-:W-:Y:S02]  /*7c90*/  LOP3.LUT P2, RZ, R13, 0x2, RZ, 0xc0, !PT ;  /* 0x000000020dff7812 */ /* 0x000fe4000784c0ff */
[----:B------:R-:W-:Y:S02]  /*7ca0*/  SHF.R.U32.HI R7, RZ, R7, R6 ;  /* 0x00000007ff077219 */ /* 0x000fe40000011606 */
[----:B------:R-:W-:-:S02]  /*7cb0*/  PLOP3.LUT P0, PT, P0, P1, P2, 0xe0, 0x0 ;  /* 0x000000000000781c */ /* 0x000fc40000703c20 */
[----:B------:R-:W-:Y:S02]  /*7cc0*/  LOP3.LUT P1, RZ, R2, 0x7fffff, RZ, 0xc0, !PT ;  /* 0x007fffff02ff7812 */ /* 0x000fe4000782c0ff */
[----:B------:R-:W-:-:S05]  /*7cd0*/  SEL R0, RZ, 0x1, !P0 ;  /* 0x00000001ff007807 */ /* 0x000fca0004000000 */
[----:B------:R-:W-:-:S05]  /*7ce0*/  IMAD.MOV R0, RZ, RZ, -R0 ;  /* 0x000000ffff007224 */ /* 0x000fca00078e0a00 */
[----:B------:R-:W-:-:S13]  /*7cf0*/  ISETP.GE.AND P0, PT, R0, RZ, PT ;  /* 0x000000ff0000720c */ /* 0x000fda0003f06270 */
[----:B------:R-:W-:-:S05]  /*7d00*/  @!P0 IADD3 R7, R7, 0x1, RZ ;  /* 0x0000000107078810 */ /* 0x000fca0007ffe0ff */
[----:B------:R-:W-:-:S05]  /*7d10*/  @!P1 IMAD.SHL.U32 R7, R7, 0x2, RZ ;  /* 0x0000000207079824 */ /* 0x000fca00078e00ff */
[----:B------:R-:W-:Y:S01]  /*7d20*/  LOP3.LUT R6, R7, 0x80000000, R2, 0xf8, !PT ;  /* 0x8000000007067812 */ /* 0x000fe200078ef802 */
[----:B------:R-:W-:Y:S06]  /*7d30*/  BRA `(.L_x_104) ;  /* 0x0000000000047947 */ /* 0x000fec0003800000 */
.L_x_105:
[----:B------:R1:W2:Y:S02]  /*7d40*/  MUFU.RCP R6, R2 ;  /* 0x0000000200067308 */ /* 0x0002a40000001000 */
.L_x_104:
[----:B------:R-:W-:Y:S05]  /*7d50*/  BSYNC B2 ;  /* 0x0000000000027941 */ /* 0x000fea0003800000 */
.L_x_102:
[----:B--2---:R-:W-:Y:S01]  /*7d60*/  IMAD.MOV.U32 R0, RZ, RZ, R6 ;  /* 0x000000ffff007224 */ /* 0x004fe200078e0006 */
[----:B------:R-:W-:Y:S01]  /*7d70*/  MOV R6, R12 ;  /* 0x0000000c00067202 */ /* 0x000fe20000000f00 */
[----:B------:R-:W-:-:S04]  /*7d80*/  IMAD.MOV.U32 R7, RZ, RZ, 0x0 ;  /* 0x00000000ff077424 */ /* 0x000fc800078e00ff */
[----:B-1----:R-:W-:Y:S05]  /*7d90*/  RET.REL.NODEC R6 `(_ZN7cutlass13device_kernelINS_4fmha6kernel28FmhaKernelTmaWarpSpecializedINS1_10collective30FmhaMainloopTmaWarpSpecializedINS_12float_e4m3_tEffN4cute5tupleIJNS7_1CILi128EEENS9_ILi64EEESA_EEENS8_IJiNS9_ILi1EEENS8_IJiiEEEEEESF_NS8_IJSD_iSE_EEENS4_13DefaultFusionEJEEENS4_15FmhaFwdEpilogueIS6_fNS8_IJSB_SA_SB_EEEEENS2_23IndividualTileSchedulerEJEEEEEvNT_6ParamsE) ;  /* 0xffffff8006987950 */ /* 0x002fea0003c3ffff */
.L_x_106:
[----:B------:R-:W-:-:S00]  /*7da0*/  BRA `(.L_x_106) ;  /* 0xfffffffc00fc7947 */ /* 0x000fc0000383ffff */
[----:B------:R-:W-:-:S00]  /*7db0*/  NOP ;  /* 0x0000000000007918 */ /* 0x000fc00000000000 */
        /* <DEDUP_REMOVED lines=12> */
.L_x_107:


//--------------------- .nv.global.init           --------------------------
	.section	.nv.global.init,"aw",@progbits
.nv.global.init:
	.type		$str$24,@object
	.size		$str$24,($str$25 - $str$24)
$str$24:
        /*0000*/ 	.byte	0x28, 0x61, 0x64, 0x64, 0x72, 0x65, 0x73, 0x73, 0x20, 0x26, 0x20, 0x6d, 0x61, 0x73, 0x6b, 0x29
        /*0010*/ 	.byte	0x20, 0x3d, 0x3d, 0x20, 0x30, 0x00
	.type		$str$25,@object
	.size		$str$25,(__unnamed_1 - $str$25)
$str$25:
        /*0016*/ 	.byte	0x2f, 0x74, 0x6d, 0x70, 0x2f, 0x63, 0x75, 0x74, 0x6c, 0x61, 0x73, 0x73, 0x5f, 0x73, 0x77, 0x65
        /*0026*/ 	.byte	0x65, 0x70, 0x5f, 0x73, 0x72, 0x63, 0x2f, 0x69, 0x6e, 0x63, 0x6c, 0x75, 0x64, 0x65, 0x2f, 0x63
        /*0036*/ 	.byte	0x75, 0x74, 0x65, 0x2f, 0x70, 0x6f, 0x69, 0x6e, 0x74, 0x65, 0x72, 0x5f, 0x66, 0x6c, 0x61, 0x67
        /*0046*/ 	.byte	0x67, 0x65, 0x64, 0x2e, 0x68, 0x70, 0x70, 0x00
	.type		__unnamed_1,@object
	.size		__unnamed_1,(.L_0 - __unnamed_1)
__unnamed_1:
        /*004e*/ 	.byte	0x61, 0x75, 0x74, 0x6f, 0x20, 0x63, 0x75, 0x74, 0x65, 0x3a, 0x3a, 0x61, 0x73, 0x5f, 0x70, 0x6f
        /* <DEDUP_REMOVED lines=27> */
        /*020e*/ 	.byte	0x43, 0x3c, 0x34, 0x30, 0x39, 0x36, 0x3e, 0x3e, 0x3e, 0x3e, 0x3e, 0x5d, 0x00
.L_0:


//--------------------- .nv.shared._ZN7cutlass13device_kernelINS_4fmha6kernel28FmhaKernelTmaWarpSpecializedINS1_10collective30FmhaMainloopTmaWarpSpecializedINS_12float_e4m3_tEffN4cute5tupleIJNS7_1CILi128EEENS9_ILi64EEESA_EEENS8_IJiNS9_ILi1EEENS8_IJiiEEEEEESF_NS8_IJSD_iSE_EEENS4_13DefaultFusionEJEEENS4_15FmhaFwdEpilogueIS6_fNS8_IJSB_SA_SB_EEEEENS2_23IndividualTileSchedulerEJEEEEEvNT_6ParamsE --------------------------
	.section	.nv.shared._ZN7cutlass13device_kernelINS_4fmha6kernel28FmhaKernelTmaWarpSpecializedINS1_10collective30FmhaMainloopTmaWarpSpecializedINS_12float_e4m3_tEffN4cute5tupleIJNS7_1CILi128EEENS9_ILi64EEESA_EEENS8_IJiNS9_ILi1EEENS8_IJiiEEEEEESF_NS8_IJSD_iSE_EEENS4_13DefaultFusionEJEEENS4_15FmhaFwdEpilogueIS6_fNS8_IJSB_SA_SB_EEEEENS2_23IndividualTileSchedulerEJEEEEEvNT_6ParamsE,"aw",@nobits
	.sectionflags	@""
	.align	16
	.zero		1024


//--------------------- .nv.shared.reserved.0     --------------------------
	.section	.nv.shared.reserved.0,"aw",@nobits
	.weak		__nv_reservedSMEM_offset_0_alias
	.size		__nv_reservedSMEM_offset_0_alias, 0, 0
	.other		__nv_reservedSMEM_offset_0_alias,@"STO_CUDA_RESERVED_SHARED STV_DEFAULT"
__nv_reservedSMEM_offset_0_alias:
	.zero		0


//--------------------- .nv.global                --------------------------
	.section	.nv.global,"aw",@nobits
.nv.global:
	.type		_ZN39_INTERNAL_e904f566_4_k_cu_bbfbec20_26624cute1_E,@object
	.size		_ZN39_INTERNAL_e904f566_4_k_cu_bbfbec20_26624cute1_E,(_ZN39_INTERNAL_e904f566_4_k_cu_bbfbec20_26624cuda3std3__45__cpo6cbeginE - _ZN39_INTERNAL_e904f566_4_k_cu_bbfbec20_26624cute1_E)
_ZN39_INTERNAL_e904f566_4_k_cu_bbfbec20_26624cute1_E:
	.zero		1
	.type		_ZN39_INTERNAL_e904f566_4_k_cu_bbfbec20_26624cuda3std3__45__cpo6cbeginE,@object
	.size		_ZN39_INTERNAL_e904f566_4_k_cu_bbfbec20_26624cuda3std3__45__cpo6cbeginE,(_ZN39_INTERNAL_e904f566_4_k_cu_bbfbec20_26624cuda3std3__48in_placeE - _ZN39_INTERNAL_e904f566_4_k_cu_bbfbec20_26624cuda3std3__45__cpo6cbeginE)
_ZN39_INTERNAL_e904f566_4_k_cu_bbfbec20_26624cuda3std3__45__cpo6cbeginE:
	.zero		1
	.type		_ZN39_INTERNAL_e904f566_4_k_cu_bbfbec20_26624cuda3std3__48in_placeE,@object
	.size		_ZN39_INTERNAL_e904f566_4_k_cu_bbfbec20_26624cuda3std3__48in_placeE,(_ZN39_INTERNAL_e904f566_4_k_cu_bbfbec20_26624cuda3std6ranges3__45__cpo9iter_moveE - _ZN39_INTERNAL_e904f566_4_k_cu_bbfbec20_26624cuda3std3__48in_placeE)
_ZN39_INTERNAL_e904f566_4_k_cu_bbfbec20_26624cuda3std3__48in_placeE:
	.zero		1
	.type		_ZN39_INTERNAL_e904f566_4_k_cu_bbfbec20_26624cuda3std6ranges3__45__cpo9iter_moveE,@object
	.size		_ZN39_INTERNAL_e904f566_4_k_cu_bbfbec20_26624cuda3std6ranges3__45__cpo9iter_moveE,(_ZN39_INTERNAL_e904f566_4_k_cu_bbfbec20_26624cuda3std3__45__cpo5beginE - _ZN39_INTERNAL_e904f566_4_k_cu_bbfbec20_26624cuda3std6ranges3__45__cpo9iter_moveE)
_ZN39_INTERNAL_e904f566_4_k_cu_bbfbec20_26624cuda3std6ranges3__45__cpo9iter_moveE:
	.zero		1
	.type		_ZN39_INTERNAL_e904f566_4_k_cu_bbfbec20_26624cuda3std3__45__cpo5beginE,@object
	.size		_ZN39_INTERNAL_e904f566_4_k_cu_bbfbec20_26624cuda3std3__45__cpo5beginE,(_ZN39_INTERNAL_e904f566_4_k_cu_bbfbec20_26624cuda3std3__441_GLOBAL__N__e904f566_4_k_cu_bbfbec20_26626ignoreE - _ZN39_INTERNAL_e904f566_4_k_cu_bbfbec20_26624cuda3std3__45__cpo5beginE)
_ZN39_INTERNAL_e904f566_4_k_cu_bbfbec20_26624cuda3std3__45__cpo5beginE:
	.zero		1
	.type		_ZN39_INTERNAL_e904f566_4_k_cu_bbfbec20_26624cuda3std3__441_GLOBAL__N__e904f566_4_k_cu_bbfbec20_26626ignoreE,@object
	.size		_ZN39_INTERNAL_e904f566_4_k_cu_bbfbec20_26624cuda3std3__441_GLOBAL__N__e904f566_4_k_cu_bbfbec20_26626ignoreE,(_ZN39_INTERNAL_e904f566_4_k_cu_bbfbec20_26624cute7productE - _ZN39_INTERNAL_e904f566_4_k_cu_bbfbec20_26624cuda3std3__441_GLOBAL__N__e904f566_4_k_cu_bbfbec20_26626ignoreE)
_ZN39_INTERNAL_e904f566_4_k_cu_bbfbec20_26624cuda3std3__441_GLOBAL__N__e904f566_4_k_cu_bbfbec20_26626ignoreE:
	.zero		1
	.type		_ZN39_INTERNAL_e904f566_4_k_cu_bbfbec20_26624cute7productE,@object
	.size		_ZN39_INTERNAL_e904f566_4_k_cu_bbfbec20_26624cute7productE,(_ZN39_INTERNAL_e904f566_4_k_cu_bbfbec20_26624cuda3std3__45__cpo3endE - _ZN39_INTERNAL_e904f566_4_k_cu_bbfbec20_26624cute7productE)
_ZN39_INTERNAL_e904f566_4_k_cu_bbfbec20_26624cute7productE:
	.zero		1
	.type		_ZN39_INTERNAL_e904f566_4_k_cu_bbfbec20_26624cuda3std3__45__cpo3endE,@object
	.size		_ZN39_INTERNAL_e904f566_4_k_cu_bbfbec20_26624cuda3std3__45__cpo3endE,(_ZN39_INTERNAL_e904f566_4_k_cu_bbfbec20_26624cuda3std3__419piecewise_constructE - _ZN39_INTERNAL_e904f566_4_k_cu_bbfbec20_26624cuda3std3__45__cpo3endE)
_ZN39_INTERNAL_e904f566_4_k_cu_bbfbec20_26624cuda3std3__45__cpo3endE:
	.zero		1
	.type		_ZN39_INTERNAL_e904f566_4_k_cu_bbfbec20_26624cuda3std3__419piecewise_constructE,@object
	.size		_ZN39_INTERNAL_e904f566_4_k_cu_bbfbec20_26624cuda3std3__419piecewise_constructE,(_ZN39_INTERNAL_e904f566_4_k_cu_bbfbec20_26624cuda3std3__45__cpo4cendE - _ZN39_INTERNAL_e904f566_4_k_cu_bbfbec20_26624cuda3std3__419piecewise_constructE)
_ZN39_INTERNAL_e904f566_4_k_cu_bbfbec20_26624cuda3std3__419piecewise_constructE:
	.zero		1
	.type		_ZN39_INTERNAL_e904f566_4_k_cu_bbfbec20_26624cuda3std3__45__cpo4cendE,@object
	.size		_ZN39_INTERNAL_e904f566_4_k_cu_bbfbec20_26624cuda3std3__45__cpo4cendE,(_ZN39_INTERNAL_e904f566_4_k_cu_bbfbec20_26624cuda3std6ranges3__45__cpo4swapE - _ZN39_INTERNAL_e904f566_4_k_cu_bbfbec20_26624cuda3std3__45__cpo4cendE)
_ZN39_INTERNAL_e904f566_4_k_cu_bbfbec20_26624cuda3std3__45__cpo4cendE:
	.zero		1
	.type		_ZN39_INTERNAL_e904f566_4_k_cu_bbfbec20_26624cuda3std6ranges3__45__cpo4swapE,@object
	.size		_ZN39_INTERNAL_e904f566_4_k_cu_bbfbec20_26624cuda3std6ranges3__45__cpo4swapE,(.L_8 - _ZN39_INTERNAL_e904f566_4_k_cu_bbfbec20_26624cuda3std6ranges3__45__cpo4swapE)
_ZN39_INTERNAL_e904f566_4_k_cu_bbfbec20_26624cuda3std6ranges3__45__cpo4swapE:
	.zero		1
.L_8:


//--------------------- .nv.constant0._ZN7cutlass13device_kernelINS_4fmha6kernel28FmhaKernelTmaWarpSpecializedINS1_10collective30FmhaMainloopTmaWarpSpecializedINS_12float_e4m3_tEffN4cute5tupleIJNS7_1CILi128EEENS9_ILi64EEESA_EEENS8_IJiNS9_ILi1EEENS8_IJiiEEEEEESF_NS8_IJSD_iSE_EEENS4_13DefaultFusionEJEEENS4_15FmhaFwdEpilogueIS6_fNS8_IJSB_SA_SB_EEEEENS2_23IndividualTileSchedulerEJEEEEEvNT_6ParamsE --------------------------
	.section	.nv.constant0._ZN7cutlass13device_kernelINS_4fmha6kernel28FmhaKernelTmaWarpSpecializedINS1_10collective30FmhaMainloopTmaWarpSpecializedINS_12float_e4m3_tEffN4cute5tupleIJNS7_1CILi128EEENS9_ILi64EEESA_EEENS8_IJiNS9_ILi1EEENS8_IJiiEEEEEESF_NS8_IJSD_iSE_EEENS4_13DefaultFusionEJEEENS4_15FmhaFwdEpilogueIS6_fNS8_IJSB_SA_SB_EEEEENS2_23IndividualTileSchedulerEJEEEEEvNT_6ParamsE,"a",@progbits
	.sectionflags	@""
	.align	4
.nv.constant0._ZN7cutlass13device_kernelINS_4fmha6kernel28FmhaKernelTmaWarpSpecializedINS1_10collective30FmhaMainloopTmaWarpSpecializedINS_12float_e4m3_tEffN4cute5tupleIJNS7_1CILi128EEENS9_ILi64EEESA_EEENS8_IJiNS9_ILi1EEENS8_IJiiEEEEEESF_NS8_IJSD_iSE_EEENS4_13DefaultFusionEJEEENS4_15FmhaFwdEpilogueIS6_fNS8_IJSB_SA_SB_EEEEENS2_23IndividualTileSchedulerEJEEEEEvNT_6ParamsE:
	.zero		2688


//--------------------- SYMBOLS --------------------------

	.type		.nv.reservedSmem.offset0,@object
	.size		.nv.reservedSmem.offset0,0x4
	.type		__assertfail,@function
